// auto-generated by cutlass_sweep.gemm — config: {"arch": "sm_100", "cluster_m": 2, "cluster_n": 1, "dtype": "fp16", "stages": 3, "tile_k": 128, "tile_m": 128, "tile_n": 256}
#include "cutlass/cutlass.h"
#include "cutlass/gemm/collective/collective_builder.hpp"
#include "cutlass/gemm/device/gemm_universal_adapter.h"
#include "cutlass/gemm/kernel/gemm_universal.hpp"
#include "cutlass/epilogue/collective/collective_builder.hpp"

using ElemA = cutlass::half_t;
using ElemB = cutlass::half_t;
using ElemCD = cutlass::half_t;
using Acc  = float;
using TileShape    = cute::Shape<cute::_128, cute::_256, cute::_128>;
using ClusterShape = cute::Shape<cute::_2, cute::_1, cute::_1>;

using CollectiveEpilogue = typename cutlass::epilogue::collective::CollectiveBuilder<
    cutlass::arch::Sm100, cutlass::arch::OpClassTensorOp,
    TileShape, ClusterShape,
    cutlass::epilogue::collective::EpilogueTileAuto,
    Acc, Acc,
    ElemCD, cutlass::layout::RowMajor, 128 / cutlass::sizeof_bits<ElemCD>::value,
    ElemCD, cutlass::layout::RowMajor, 128 / cutlass::sizeof_bits<ElemCD>::value,
    cutlass::epilogue::collective::EpilogueScheduleAuto
  >::CollectiveOp;

using CollectiveMainloop = typename cutlass::gemm::collective::CollectiveBuilder<
    cutlass::arch::Sm100, cutlass::arch::OpClassTensorOp,
    ElemA, cutlass::layout::RowMajor, 128 / cutlass::sizeof_bits<ElemA>::value,
    ElemB, cutlass::layout::ColumnMajor, 128 / cutlass::sizeof_bits<ElemB>::value,
    Acc,
    TileShape, ClusterShape,
    cutlass::gemm::collective::StageCount<3>,
    cutlass::gemm::collective::KernelScheduleAuto
  >::CollectiveOp;

using GemmKernel = cutlass::gemm::kernel::GemmUniversal<
    cute::Shape<int,int,int,int>,
    CollectiveMainloop,
    CollectiveEpilogue
>;
using Gemm = cutlass::gemm::device::GemmUniversalAdapter<GemmKernel>;

// Force the device kernel symbol into the cubin without needing a host main.
auto* _anchor = &cutlass::device_kernel<GemmKernel>;


// ===== COMPILED SASS (sm_100a) =====

	.target	sm_100a

	.elftype	@"ET_EXEC"


//--------------------- .note.nv.tkinfo           --------------------------
	.section	.note.nv.tkinfo,"",@"SHT_NOTE"
	.sectionflags	@"SHF_NOTE_NV_TKINFO"
	.tkinfo
        /*0018*/ 	.word	0x00000002
        /*0030*/ 	.string	""
        /*0030*/ 	.string	"ptxas"
        /*0030*/ 	.string	"Cuda compilation tools, release 13.0, V13.0.88"
        /*0030*/ 	.string	"Build cuda_13.0.r13.0/compiler.36424714_0"
        /*0030*/ 	.string	"-arch sm_100a -m 64 "



//--------------------- .note.nv.cuinfo           --------------------------
	.section	.note.nv.cuinfo,"",@"SHT_NOTE"
	.sectionflags	@"SHF_NOTE_NV_CUINFO"
        /*0018*/ 	.short	0x0002
        /*001a*/ 	.short	0x0064
        /*001c*/ 	.short	0x0082
	.zero		2


//--------------------- .nv.info                  --------------------------
	.section	.nv.info,"",@"SHT_CUDA_INFO"
	.align	4


	//----- nvinfo : EIATTR_REGCOUNT
	.align		4
        /*0000*/ 	.byte	0x04, 0x2f
        /*0002*/ 	.short	(.L_19 - .L_18)
	.align		4
.L_18:
        /*0004*/ 	.word	index@(_ZN7cutlass13device_kernelINS_4gemm6kernel13GemmUniversalIN4cute5tupleIJiiiiEEENS1_10collective13CollectiveMmaINS1_35MainloopSm100TmaUmmaWarpSpecializedILi3ELi2ELi4ENS5_IJNS4_1CILi2EEENSA_ILi1EEESC_EEEEENS5_IJNSA_ILi128EEENSA_ILi256EEESF_EEENS_6half_tENS5_IJlSC_lEEESI_SJ_NS4_8TiledMMAINS4_8MMA_AtomIJNS4_26SM100_MMA_F16BF16_2x1SM_SSISI_SI_fLi128ELi256ELNS4_4UMMA5MajorE0ELSO_0ELNSN_7ScaleInE0ELSP_0EEEEEENS4_6LayoutINS5_IJSC_SC_SC_EEENS5_IJNSA_ILi0EEESU_SU_EEEEENS5_IJNS4_10UnderscoreESX_SX_EEEEENS4_18SM100_TMA_2SM_LOADENS4_14ComposedLayoutINS4_7SwizzleILi3ELi4ELi3EEENS4_18smem_ptr_flag_bitsILi16EEENSS_INS5_IJNSA_ILi8EEENSA_ILi64EEEEEENS5_IJS17_SC_EEEEEEEvNS4_8identityES10_S1B_vS1C_EENS_8epilogue10collective18CollectiveEpilogueINS1E_23Sm100TmaWarpSpecializedILi4ELi2ELi32ELb1ELb0EEEJNS5_IJS17_SG_SF_EEENS5_IJNSS_IS17_SC_EENSS_INS5_IJNSA_ILi32EEESB_EEENS5_IJSC_SF_EEEEEEEESI_SJ_SI_SJ_NS1E_6fusion15FusionCallbacksIS1I_NS1Q_17LinearCombinationISI_fSI_fLNS_15FloatRoundStyleE2EEES1J_S1P_JEEENS4_5SM1004TMEM4LOAD26SM100_TMEM_LOAD_32dp32b32xENS4_13SM90_TMA_LOADENS11_INS12_ILi2ELi4ELi3EEES15_NSS_INS5_IJS16_S1L_EEENS5_IJS1L_SC_EEEEEEENS4_39AutoVectorizingCopyWithAssumedAlignmentILi128EEENS4_14SM90_TMA_STOREES25_S27_S27_EEEvvEEEEvNT_6ParamsE)
        /*0008*/ 	.word	0x00000073


	//----- nvinfo : EIATTR_FRAME_SIZE
	.align		4
.L_19:
        /*000c*/ 	.byte	0x04, 0x11
        /*000e*/ 	.short	(.L_21 - .L_20)
	.align		4
.L_20:
        /*0010*/ 	.word	index@($__internal_2_$__cuda_sm10x_tcgen05_guardrail_trap_unallocated_columns_being_dealloced)
        /*0014*/ 	.word	0x00000000


	//----- nvinfo : EIATTR_FRAME_SIZE
	.align		4
.L_21:
        /*0018*/ 	.byte	0x04, 0x11
        /*001a*/ 	.short	(.L_23 - .L_22)
	.align		4
.L_22:
        /*001c*/ 	.word	index@($__internal_1_$__cuda_sm10x_tcgen05_guardrail_trap_phase_invalid_during_alloc)
        /*0020*/ 	.word	0x00000000


	//----- nvinfo : EIATTR_FRAME_SIZE
	.align		4
.L_23:
        /*0024*/ 	.byte	0x04, 0x11
        /*0026*/ 	.short	(.L_25 - .L_24)
	.align		4
.L_24:
        /*0028*/ 	.word	index@($__internal_0_$__cuda_sm10x_tcgen05_guardrail_trap_col_being_dealloced_not_returned_by_alloc)
        /*002c*/ 	.word	0x00000000


	//----- nvinfo : EIATTR_FRAME_SIZE
	.align		4
.L_25:
        /*0030*/ 	.byte	0x04, 0x11
        /*0032*/ 	.short	(.L_27 - .L_26)
	.align		4
.L_26:
        /*0034*/ 	.word	index@(_ZN7cutlass13device_kernelINS_4gemm6kernel13GemmUniversalIN4cute5tupleIJiiiiEEENS1_10collective13CollectiveMmaINS1_35MainloopSm100TmaUmmaWarpSpecializedILi3ELi2ELi4ENS5_IJNS4_1CILi2EEENSA_ILi1EEESC_EEEEENS5_IJNSA_ILi128EEENSA_ILi256EEESF_EEENS_6half_tENS5_IJlSC_lEEESI_SJ_NS4_8TiledMMAINS4_8MMA_AtomIJNS4_26SM100_MMA_F16BF16_2x1SM_SSISI_SI_fLi128ELi256ELNS4_4UMMA5MajorE0ELSO_0ELNSN_7ScaleInE0ELSP_0EEEEEENS4_6LayoutINS5_IJSC_SC_SC_EEENS5_IJNSA_ILi0EEESU_SU_EEEEENS5_IJNS4_10UnderscoreESX_SX_EEEEENS4_18SM100_TMA_2SM_LOADENS4_14ComposedLayoutINS4_7SwizzleILi3ELi4ELi3EEENS4_18smem_ptr_flag_bitsILi16EEENSS_INS5_IJNSA_ILi8EEENSA_ILi64EEEEEENS5_IJS17_SC_EEEEEEEvNS4_8identityES10_S1B_vS1C_EENS_8epilogue10collective18CollectiveEpilogueINS1E_23Sm100TmaWarpSpecializedILi4ELi2ELi32ELb1ELb0EEEJNS5_IJS17_SG_SF_EEENS5_IJNSS_IS17_SC_EENSS_INS5_IJNSA_ILi32EEESB_EEENS5_IJSC_SF_EEEEEEEESI_SJ_SI_SJ_NS1E_6fusion15FusionCallbacksIS1I_NS1Q_17LinearCombinationISI_fSI_fLNS_15FloatRoundStyleE2EEES1J_S1P_JEEENS4_5SM1004TMEM4LOAD26SM100_TMEM_LOAD_32dp32b32xENS4_13SM90_TMA_LOADENS11_INS12_ILi2ELi4ELi3EEES15_NSS_INS5_IJS16_S1L_EEENS5_IJS1L_SC_EEEEEEENS4_39AutoVectorizingCopyWithAssumedAlignmentILi128EEENS4_14SM90_TMA_STOREES25_S27_S27_EEEvvEEEEvNT_6ParamsE)
        /*0038*/ 	.word	0x00000000


	//----- nvinfo : EIATTR_MIN_STACK_SIZE
	.align		4
.L_27:
        /*003c*/ 	.byte	0x04, 0x12
        /*003e*/ 	.short	(.L_29 - .L_28)
	.align		4
.L_28:
        /*0040*/ 	.word	index@(_ZN7cutlass13device_kernelINS_4gemm6kernel13GemmUniversalIN4cute5tupleIJiiiiEEENS1_10collective13CollectiveMmaINS1_35MainloopSm100TmaUmmaWarpSpecializedILi3ELi2ELi4ENS5_IJNS4_1CILi2EEENSA_ILi1EEESC_EEEEENS5_IJNSA_ILi128EEENSA_ILi256EEESF_EEENS_6half_tENS5_IJlSC_lEEESI_SJ_NS4_8TiledMMAINS4_8MMA_AtomIJNS4_26SM100_MMA_F16BF16_2x1SM_SSISI_SI_fLi128ELi256ELNS4_4UMMA5MajorE0ELSO_0ELNSN_7ScaleInE0ELSP_0EEEEEENS4_6LayoutINS5_IJSC_SC_SC_EEENS5_IJNSA_ILi0EEESU_SU_EEEEENS5_IJNS4_10UnderscoreESX_SX_EEEEENS4_18SM100_TMA_2SM_LOADENS4_14ComposedLayoutINS4_7SwizzleILi3ELi4ELi3EEENS4_18smem_ptr_flag_bitsILi16EEENSS_INS5_IJNSA_ILi8EEENSA_ILi64EEEEEENS5_IJS17_SC_EEEEEEEvNS4_8identityES10_S1B_vS1C_EENS_8epilogue10collective18CollectiveEpilogueINS1E_23Sm100TmaWarpSpecializedILi4ELi2ELi32ELb1ELb0EEEJNS5_IJS17_SG_SF_EEENS5_IJNSS_IS17_SC_EENSS_INS5_IJNSA_ILi32EEESB_EEENS5_IJSC_SF_EEEEEEEESI_SJ_SI_SJ_NS1E_6fusion15FusionCallbacksIS1I_NS1Q_17LinearCombinationISI_fSI_fLNS_15FloatRoundStyleE2EEES1J_S1P_JEEENS4_5SM1004TMEM4LOAD26SM100_TMEM_LOAD_32dp32b32xENS4_13SM90_TMA_LOADENS11_INS12_ILi2ELi4ELi3EEES15_NSS_INS5_IJS16_S1L_EEENS5_IJS1L_SC_EEEEEEENS4_39AutoVectorizingCopyWithAssumedAlignmentILi128EEENS4_14SM90_TMA_STOREES25_S27_S27_EEEvvEEEEvNT_6ParamsE)
        /*0044*/ 	.word	0x00000000
.L_29:


//--------------------- .nv.compat                --------------------------
	.section	.nv.compat,"",@"SHT_CUDA_COMPAT_INFO"
	.align	4
        /*0000*/ 	.byte	0x02, 0x09, 0x01, 0x00, 0x02, 0x02, 0x02, 0x00, 0x02, 0x05, 0x05, 0x00, 0x03, 0x07, 0x01, 0x01
        /*0010*/ 	.byte	0x02, 0x03, 0x01, 0x00, 0x02, 0x06, 0x01, 0x00, 0x04, 0x0b, 0x08, 0x00, 0x09, 0x00, 0x00, 0x00
        /*0020*/ 	.byte	0x00, 0x00, 0x00, 0x00


//--------------------- .nv.info._ZN7cutlass13device_kernelINS_4gemm6kernel13GemmUniversalIN4cute5tupleIJiiiiEEENS1_10collective13CollectiveMmaINS1_35MainloopSm100TmaUmmaWarpSpecializedILi3ELi2ELi4ENS5_IJNS4_1CILi2EEENSA_ILi1EEESC_EEEEENS5_IJNSA_ILi128EEENSA_ILi256EEESF_EEENS_6half_tENS5_IJlSC_lEEESI_SJ_NS4_8TiledMMAINS4_8MMA_AtomIJNS4_26SM100_MMA_F16BF16_2x1SM_SSISI_SI_fLi128ELi256ELNS4_4UMMA5MajorE0ELSO_0ELNSN_7ScaleInE0ELSP_0EEEEEENS4_6LayoutINS5_IJSC_SC_SC_EEENS5_IJNSA_ILi0EEESU_SU_EEEEENS5_IJNS4_10UnderscoreESX_SX_EEEEENS4_18SM100_TMA_2SM_LOADENS4_14ComposedLayoutINS4_7SwizzleILi3ELi4ELi3EEENS4_18smem_ptr_flag_bitsILi16EEENSS_INS5_IJNSA_ILi8EEENSA_ILi64EEEEEENS5_IJS17_SC_EEEEEEEvNS4_8identityES10_S1B_vS1C_EENS_8epilogue10collective18CollectiveEpilogueINS1E_23Sm100TmaWarpSpecializedILi4ELi2ELi32ELb1ELb0EEEJNS5_IJS17_SG_SF_EEENS5_IJNSS_IS17_SC_EENSS_INS5_IJNSA_ILi32EEESB_EEENS5_IJSC_SF_EEEEEEEESI_SJ_SI_SJ_NS1E_6fusion15FusionCallbacksIS1I_NS1Q_17LinearCombinationISI_fSI_fLNS_15FloatRoundStyleE2EEES1J_S1P_JEEENS4_5SM1004TMEM4LOAD26SM100_TMEM_LOAD_32dp32b32xENS4_13SM90_TMA_LOADENS11_INS12_ILi2ELi4ELi3EEES15_NSS_INS5_IJS16_S1L_EEENS5_IJS1L_SC_EEEEEEENS4_39AutoVectorizingCopyWithAssumedAlignmentILi128EEENS4_14SM90_TMA_STOREES25_S27_S27_EEEvvEEEEvNT_6ParamsE --------------------------
	.section	.nv.info._ZN7cutlass13device_kernelINS_4gemm6kernel13GemmUniversalIN4cute5tupleIJiiiiEEENS1_10collective13CollectiveMmaINS1_35MainloopSm100TmaUmmaWarpSpecializedILi3ELi2ELi4ENS5_IJNS4_1CILi2EEENSA_ILi1EEESC_EEEEENS5_IJNSA_ILi128EEENSA_ILi256EEESF_EEENS_6half_tENS5_IJlSC_lEEESI_SJ_NS4_8TiledMMAINS4_8MMA_AtomIJNS4_26SM100_MMA_F16BF16_2x1SM_SSISI_SI_fLi128ELi256ELNS4_4UMMA5MajorE0ELSO_0ELNSN_7ScaleInE0ELSP_0EEEEEENS4_6LayoutINS5_IJSC_SC_SC_EEENS5_IJNSA_ILi0EEESU_SU_EEEEENS5_IJNS4_10UnderscoreESX_SX_EEEEENS4_18SM100_TMA_2SM_LOADENS4_14ComposedLayoutINS4_7SwizzleILi3ELi4ELi3EEENS4_18smem_ptr_flag_bitsILi16EEENSS_INS5_IJNSA_ILi8EEENSA_ILi64EEEEEENS5_IJS17_SC_EEEEEEEvNS4_8identityES10_S1B_vS1C_EENS_8epilogue10collective18CollectiveEpilogueINS1E_23Sm100TmaWarpSpecializedILi4ELi2ELi32ELb1ELb0EEEJNS5_IJS17_SG_SF_EEENS5_IJNSS_IS17_SC_EENSS_INS5_IJNSA_ILi32EEESB_EEENS5_IJSC_SF_EEEEEEEESI_SJ_SI_SJ_NS1E_6fusion15FusionCallbacksIS1I_NS1Q_17LinearCombinationISI_fSI_fLNS_15FloatRoundStyleE2EEES1J_S1P_JEEENS4_5SM1004TMEM4LOAD26SM100_TMEM_LOAD_32dp32b32xENS4_13SM90_TMA_LOADENS11_INS12_ILi2ELi4ELi3EEES15_NSS_INS5_IJS16_S1L_EEENS5_IJS1L_SC_EEEEEEENS4_39AutoVectorizingCopyWithAssumedAlignmentILi128EEENS4_14SM90_TMA_STOREES25_S27_S27_EEEvvEEEEvNT_6ParamsE,"",@"SHT_CUDA_INFO"
	.sectionflags	@""
	.align	4


	//----- nvinfo : EIATTR_CUDA_API_VERSION
	.align		4
        /*0000*/ 	.byte	0x04, 0x37
        /*0002*/ 	.short	(.L_31 - .L_30)
.L_30:
        /*0004*/ 	.word	0x00000082


	//----- nvinfo : EIATTR_KPARAM_INFO
	.align		4
.L_31:
        /*0008*/ 	.byte	0x04, 0x17
        /*000a*/ 	.short	(.L_33 - .L_32)
.L_32:
        /*000c*/ 	.word	0x00000000
        /*0010*/ 	.short	0x0000
        /*0012*/ 	.short	0x0000
        /*0014*/ 	.byte	0x00, 0xf0, 0x01, 0x20


	//----- nvinfo : EIATTR_AT_ENTRY_FRAGMENTS
	.align		4
.L_33:
        /*0018*/ 	.byte	0x04, 0x4f
        /*001a*/ 	.short	(.L_35 - .L_34)


	//   ....[0]....
.L_34:
        /*001c*/ 	.word	0x00000007


	//----- nvinfo : EIATTR_RESERVED_SMEM_USED
	.align		4
.L_35:
        /*0020*/ 	.byte	0x01, 0x41
	.zero		2


	//----- nvinfo : EIATTR_SPARSE_MMA_MASK
	.align		4
        /*0024*/ 	.byte	0x03, 0x50
        /*0026*/ 	.short	0x0000


	//----- nvinfo : EIATTR_TCGEN05_2CTA_USED
	.align		4
        /*0028*/ 	.byte	0x01, 0x52
	.zero		2


	//----- nvinfo : EIATTR_MAXREG_COUNT
	.align		4
        /*002c*/ 	.byte	0x03, 0x1b
        /*002e*/ 	.short	0x00ff


	//----- nvinfo : EIATTR_NUM_BARRIERS
	.align		4
        /*0030*/ 	.byte	0x02, 0x4c
        /*0032*/ 	.byte	0x07
	.zero		1


	//----- nvinfo : EIATTR_EXTERNS
	.align		4
        /*0034*/ 	.byte	0x04, 0x0f
        /*0036*/ 	.short	(.L_37 - .L_36)


	//   ....[0]....
	.align		4
.L_36:
        /*0038*/ 	.word	index@(__assertfail)


	//----- nvinfo : EIATTR_MERCURY_ISA_VERSION
	.align		4
.L_37:
        /*003c*/ 	.byte	0x03, 0x5f
        /*003e*/ 	.short	0x0101


	//----- nvinfo : EIATTR_INT_WARP_WIDE_INSTR_OFFSETS
	.align		4
        /*0040*/ 	.byte	0x04, 0x31
        /*0042*/ 	.short	(.L_39 - .L_38)


	//   ....[0]....
.L_38:
        /*0044*/ 	.word	0x00000cf0


	//   ....[1]....
        /*0048*/ 	.word	0x00000d90


	//   ....[2]....
        /*004c*/ 	.word	0x00002250


	//   ....[3]....
        /*0050*/ 	.word	0x00004250


	//   ....[4]....
        /*0054*/ 	.word	0x00004280


	//   ....[5]....
        /*0058*/ 	.word	0x000042d0


	//   ....[6]....
        /*005c*/ 	.word	0x00004bf0


	//   ....[7]....
        /*0060*/ 	.word	0x00004c10


	//   ....[8]....
        /*0064*/ 	.word	0x00004cf0


	//   ....[9]....
        /*0068*/ 	.word	0x00004db0


	//   ....[10]....
        /*006c*/ 	.word	0x00004dd0


	//   ....[11]....
        /*0070*/ 	.word	0x00004ea0


	//   ....[12]....
        /*0074*/ 	.word	0x00004f90


	//   ....[13]....
        /*0078*/ 	.word	0x00004fb0


	//   ....[14]....
        /*007c*/ 	.word	0x000050b0


	//   ....[15]....
        /*0080*/ 	.word	0x00005260


	//   ....[16]....
        /*0084*/ 	.word	0x00005270


	//   ....[17]....
        /*0088*/ 	.word	0x00005400


	//----- nvinfo : EIATTR_COOP_GROUP_MASK_REGIDS
	.align		4
.L_39:
        /*008c*/ 	.byte	0x04, 0x29
        /*008e*/ 	.short	(.L_41 - .L_40)


	//   ....[0]....
.L_40:
        /*0090*/ 	.word	0xffffffff


	//   ....[1]....
        /*0094*/ 	.word	0xffffffff


	//   ....[2]....
        /*0098*/ 	.word	0xffffffff


	//   ....[3]....
        /*009c*/ 	.word	0xffffffff


	//   ....[4]....
        /*00a0*/ 	.word	0xffffffff


	//   ....[5]....
        /*00a4*/ 	.word	0xffffffff


	//   ....[6]....
        /*00a8*/ 	.word	0xffffffff


	//   ....[7]....
        /*00ac*/ 	.word	0xffffffff


	//   ....[8]....
        /*00b0*/ 	.word	0xffffffff


	//   ....[9]....
        /*00b4*/ 	.word	0xffffffff


	//   ....[10]....
        /*00b8*/ 	.word	0xffffffff


	//   ....[11]....
        /*00bc*/ 	.word	0xffffffff


	//   ....[12]....
        /*00c0*/ 	.word	0xffffffff


	//   ....[13]....
        /*00c4*/ 	.word	0xffffffff


	//----- nvinfo : EIATTR_COOP_GROUP_INSTR_OFFSETS
	.align		4
.L_41:
        /*00c8*/ 	.byte	0x04, 0x28
        /*00ca*/ 	.short	(.L_43 - .L_42)


	//   ....[0]....
.L_42:
        /*00cc*/ 	.word	0x000000c0


	//   ....[1]....
        /*00d0*/ 	.word	0x00000500


	//   ....[2]....
        /*00d4*/ 	.word	0x00000660


	//   ....[3]....
        /*00d8*/ 	.word	0x000007f0


	//   ....[4]....
        /*00dc*/ 	.word	0x000008e0


	//   ....[5]....
        /*00e0*/ 	.word	0x00000a40


	//   ....[6]....
        /*00e4*/ 	.word	0x00000bd0


	//   ....[7]....
        /*00e8*/ 	.word	0x00000e10


	//   ....[8]....
        /*00ec*/ 	.word	0x00002130


	//   ....[9]....
        /*00f0*/ 	.word	0x00002e80


	//   ....[10]....
        /*00f4*/ 	.word	0x00003350


	//   ....[11]....
        /*00f8*/ 	.word	0x00003380


	//   ....[12]....
        /*00fc*/ 	.word	0x00004160


	//   ....[13]....
        /*0100*/ 	.word	0x00004370


	//----- nvinfo : EIATTR_VRC_CTA_INIT_COUNT
	.align		4
.L_43:
        /*0104*/ 	.byte	0x02, 0x4a
        /*0106*/ 	.byte	0x80
	.zero		1


	//----- nvinfo : EIATTR_SYSCALL_OFFSETS
	.align		4
        /*0108*/ 	.byte	0x04, 0x46
        /*010a*/ 	.short	(.L_45 - .L_44)


	//   ....[0]....
.L_44:
        /*010c*/ 	.word	0x00005ef0


	//   ....[1]....
        /*0110*/ 	.word	0x00005fe0


	//   ....[2]....
        /*0114*/ 	.word	0x00006750


	//   ....[3]....
        /*0118*/ 	.word	0x00007410


	//   ....[4]....
        /*011c*/ 	.word	0x000080b0


	//   ....[5]....
        /*0120*/ 	.word	0x00008d50


	//----- nvinfo : EIATTR_MBARRIER_INSTR_OFFSETS
	.align		4
.L_45:
        /*0124*/ 	.byte	0x04, 0x39
        /*0126*/ 	.short	(.L_47 - .L_46)


	//   ....[0]....
.L_46:
        /*0128*/ 	.word	0x000005f0
        /*012c*/ 	.word	0x000000ff
        /*0130*/ 	.word	0x00000000
        /*0134*/ 	.short	0x0100
        /*0136*/ 	.byte	0x08
	.zero		1


	//   ....[1]....
        /*0138*/ 	.word	0x00000600
        /*013c*/ 	.word	0x000000ff
        /*0140*/ 	.word	0x00000018
        /*0144*/ 	.short	0x0100
        /*0146*/ 	.byte	0x08
	.zero		1


	//   ....[2]....
        /*0148*/ 	.word	0x00000610
        /*014c*/ 	.word	0x000000ff
        /*0150*/ 	.word	0x00000008
        /*0154*/ 	.short	0x0100
        /*0156*/ 	.byte	0x08
	.zero		1


	//   ....[3]....
        /*0158*/ 	.word	0x00000620
        /*015c*/ 	.word	0x000000ff
        /*0160*/ 	.word	0x00000020
        /*0164*/ 	.short	0x0100
        /*0166*/ 	.byte	0x08
	.zero		1


	//   ....[4]....
        /*0168*/ 	.word	0x00000630
        /*016c*/ 	.word	0x000000ff
        /*0170*/ 	.word	0x00000010
        /*0174*/ 	.short	0x0100
        /*0176*/ 	.byte	0x08
	.zero		1


	//   ....[5]....
        /*0178*/ 	.word	0x00000640
        /*017c*/ 	.word	0x000000ff
        /*0180*/ 	.word	0x00000028
        /*0184*/ 	.short	0x0100
        /*0186*/ 	.byte	0x08
	.zero		1


	//   ....[6]....
        /*0188*/ 	.word	0x00000760
        /*018c*/ 	.word	0x000000ff
        /*0190*/ 	.word	0x00000030
        /*0194*/ 	.short	0x0100
        /*0196*/ 	.byte	0x09
	.zero		1


	//   ....[7]....
        /*0198*/ 	.word	0x00000770
        /*019c*/ 	.word	0x000000ff
        /*01a0*/ 	.word	0x00000050
        /*01a4*/ 	.short	0x0100
        /*01a6*/ 	.byte	0x09
	.zero		1


	//   ....[8]....
        /*01a8*/ 	.word	0x00000780
        /*01ac*/ 	.word	0x000000ff
        /*01b0*/ 	.word	0x00000038
        /*01b4*/ 	.short	0x0100
        /*01b6*/ 	.byte	0x09
	.zero		1


	//   ....[9]....
        /*01b8*/ 	.word	0x00000790
        /*01bc*/ 	.word	0x000000ff
        /*01c0*/ 	.word	0x00000058
        /*01c4*/ 	.short	0x0100
        /*01c6*/ 	.byte	0x09
	.zero		1


	//   ....[10]....
        /*01c8*/ 	.word	0x000007a0
        /*01cc*/ 	.word	0x000000ff
        /*01d0*/ 	.word	0x00000040
        /*01d4*/ 	.short	0x0100
        /*01d6*/ 	.byte	0x09
	.zero		1


	//   ....[11]....
        /*01d8*/ 	.word	0x000007b0
        /*01dc*/ 	.word	0x000000ff
        /*01e0*/ 	.word	0x00000060
        /*01e4*/ 	.short	0x0100
        /*01e6*/ 	.byte	0x09
	.zero		1


	//   ....[12]....
        /*01e8*/ 	.word	0x000007c0
        /*01ec*/ 	.word	0x000000ff
        /*01f0*/ 	.word	0x00000048
        /*01f4*/ 	.short	0x0100
        /*01f6*/ 	.byte	0x09
	.zero		1


	//   ....[13]....
        /*01f8*/ 	.word	0x000007d0
        /*01fc*/ 	.word	0x000000ff
        /*0200*/ 	.word	0x00000068
        /*0204*/ 	.short	0x0100
        /*0206*/ 	.byte	0x09
	.zero		1


	//   ....[14]....
        /*0208*/ 	.word	0x000008b0
        /*020c*/ 	.word	0x000000ff
        /*0210*/ 	.word	0x00000070
        /*0214*/ 	.short	0x0100
        /*0216*/ 	.byte	0x08
	.zero		1


	//   ....[15]....
        /*0218*/ 	.word	0x000008c0
        /*021c*/ 	.word	0x000000ff
        /*0220*/ 	.word	0x00000078
        /*0224*/ 	.short	0x0100
        /*0226*/ 	.byte	0x08
	.zero		1


	//   ....[16]....
        /*0228*/ 	.word	0x000009f0
        /*022c*/ 	.word	0x000000ff
        /*0230*/ 	.word	0x00000080
        /*0234*/ 	.short	0x0100
        /*0236*/ 	.byte	0x08
	.zero		1


	//   ....[17]....
        /*0238*/ 	.word	0x00000a00
        /*023c*/ 	.word	0x000000ff
        /*0240*/ 	.word	0x00000090
        /*0244*/ 	.short	0x0100
        /*0246*/ 	.byte	0x08
	.zero		1


	//   ....[18]....
        /*0248*/ 	.word	0x00000a10
        /*024c*/ 	.word	0x000000ff
        /*0250*/ 	.word	0x00000088
        /*0254*/ 	.short	0x0100
        /*0256*/ 	.byte	0x08
	.zero		1


	//   ....[19]....
        /*0258*/ 	.word	0x00000a20
        /*025c*/ 	.word	0x000000ff
        /*0260*/ 	.word	0x00000098
        /*0264*/ 	.short	0x0100
        /*0266*/ 	.byte	0x08
	.zero		1


	//   ....[20]....
        /*0268*/ 	.word	0x00000b40
        /*026c*/ 	.word	0x000000ff
        /*0270*/ 	.word	0x000000a0
        /*0274*/ 	.short	0x0100
        /*0276*/ 	.byte	0x09
	.zero		1


	//   ....[21]....
        /*0278*/ 	.word	0x00000b50
        /*027c*/ 	.word	0x000000ff
        /*0280*/ 	.word	0x000000c0
        /*0284*/ 	.short	0x0100
        /*0286*/ 	.byte	0x09
	.zero		1


	//   ....[22]....
        /*0288*/ 	.word	0x00000b60
        /*028c*/ 	.word	0x000000ff
        /*0290*/ 	.word	0x000000a8
        /*0294*/ 	.short	0x0100
        /*0296*/ 	.byte	0x09
	.zero		1


	//   ....[23]....
        /*0298*/ 	.word	0x00000b70
        /*029c*/ 	.word	0x000000ff
        /*02a0*/ 	.word	0x000000c8
        /*02a4*/ 	.short	0x0100
        /*02a6*/ 	.byte	0x09
	.zero		1


	//   ....[24]....
        /*02a8*/ 	.word	0x00000b80
        /*02ac*/ 	.word	0x000000ff
        /*02b0*/ 	.word	0x000000b0
        /*02b4*/ 	.short	0x0100
        /*02b6*/ 	.byte	0x09
	.zero		1


	//   ....[25]....
        /*02b8*/ 	.word	0x00000b90
        /*02bc*/ 	.word	0x000000ff
        /*02c0*/ 	.word	0x000000d0
        /*02c4*/ 	.short	0x0100
        /*02c6*/ 	.byte	0x09
	.zero		1


	//   ....[26]....
        /*02c8*/ 	.word	0x00000ba0
        /*02cc*/ 	.word	0x000000ff
        /*02d0*/ 	.word	0x000000b8
        /*02d4*/ 	.short	0x0100
        /*02d6*/ 	.byte	0x09
	.zero		1


	//   ....[27]....
        /*02d8*/ 	.word	0x00000bb0
        /*02dc*/ 	.word	0x000000ff
        /*02e0*/ 	.word	0x000000d8
        /*02e4*/ 	.short	0x0100
        /*02e6*/ 	.byte	0x09
	.zero		1


	//   ....[28]....
        /*02e8*/ 	.word	0x00000ca0
        /*02ec*/ 	.word	0x000000ff
        /*02f0*/ 	.word	0x000000e0
        /*02f4*/ 	.short	0x0100
        /*02f6*/ 	.byte	0x08
	.zero		1


	//   ....[29]....
        /*02f8*/ 	.word	0x00000cb0
        /*02fc*/ 	.word	0x000000ff
        /*0300*/ 	.word	0x000000f0
        /*0304*/ 	.short	0x0100
        /*0306*/ 	.byte	0x08
	.zero		1


	//   ....[30]....
        /*0308*/ 	.word	0x00000cc0
        /*030c*/ 	.word	0x000000ff
        /*0310*/ 	.word	0x000000e8
        /*0314*/ 	.short	0x0100
        /*0316*/ 	.byte	0x08
	.zero		1


	//   ....[31]....
        /*0318*/ 	.word	0x00000cd0
        /*031c*/ 	.word	0x000000ff
        /*0320*/ 	.word	0x000000f8
        /*0324*/ 	.short	0x0100
        /*0326*/ 	.byte	0x08
	.zero		1


	//   ....[32]....
        /*0328*/ 	.word	0x00000dc0
        /*032c*/ 	.word	0x000000ff
        /*0330*/ 	.word	0x00000100
        /*0334*/ 	.short	0x0100
        /*0336*/ 	.byte	0x07
	.zero		1


	//   ....[33]....
        /*0338*/ 	.word	0x000017d0
        /*033c*/ 	.word	0x00000002
        /*0340*/ 	.word	0x000000f0
        /*0344*/ 	.short	0x010a
        /*0346*/ 	.byte	0xff
	.zero		1


	//   ....[34]....
        /*0348*/ 	.word	0x00001800
        /*034c*/ 	.word	0x00000002
        /*0350*/ 	.word	0x000000e0
        /*0354*/ 	.short	0x0101
        /*0356*/ 	.byte	0xff
	.zero		1


	//   ....[35]....
        /*0358*/ 	.word	0x000018d0
        /*035c*/ 	.word	0x000000ff
        /*0360*/ 	.word	0x00000018
        /*0364*/ 	.short	0x010a
        /*0366*/ 	.byte	0x08
	.zero		1


	//   ....[36]....
        /*0368*/ 	.word	0x000019d0
        /*036c*/ 	.word	0x000000ff
        /*0370*/ 	.word	0x00000018
        /*0374*/ 	.short	0x010a
        /*0376*/ 	.byte	0x21
	.zero		1


	//   ....[37]....
        /*0378*/ 	.word	0x00001b80
        /*037c*/ 	.word	0x000000ff
        /*0380*/ 	.word	0x00000018
        /*0384*/ 	.short	0x010a
        /*0386*/ 	.byte	0x08
	.zero		1


	//   ....[38]....
        /*0388*/ 	.word	0x00001d40
        /*038c*/ 	.word	0x000000ff
        /*0390*/ 	.word	0x00000078
        /*0394*/ 	.short	0x0101
        /*0396*/ 	.byte	0x06
	.zero		1


	//   ....[39]....
        /*0398*/ 	.word	0x00001d60
        /*039c*/ 	.word	0x000000ff
        /*03a0*/ 	.word	0x00000018
        /*03a4*/ 	.short	0x010a
        /*03a6*/ 	.byte	0x08
	.zero		1


	//   ....[40]....
        /*03a8*/ 	.word	0x00001de0
        /*03ac*/ 	.word	0x000000ff
        /*03b0*/ 	.word	0x00000018
        /*03b4*/ 	.short	0x010a
        /*03b6*/ 	.byte	0x21
	.zero		1


	//   ....[41]....
        /*03b8*/ 	.word	0x00001f70
        /*03bc*/ 	.word	0x000000ff
        /*03c0*/ 	.word	0x00000018
        /*03c4*/ 	.short	0x010a
        /*03c6*/ 	.byte	0x08
	.zero		1


	//   ....[42]....
        /*03c8*/ 	.word	0x00002160
        /*03cc*/ 	.word	0x00000002
        /*03d0*/ 	.word	0x00000080
        /*03d4*/ 	.short	0x010a
        /*03d6*/ 	.byte	0xff
	.zero		1


	//   ....[43]....
        /*03d8*/ 	.word	0x00002220
        /*03dc*/ 	.word	0x00000002
        /*03e0*/ 	.word	0x00000000
        /*03e4*/ 	.short	0x0101
        /*03e6*/ 	.byte	0xff
	.zero		1


	//   ....[44]....
        /*03e8*/ 	.word	0x00002780
        /*03ec*/ 	.word	0x000000ff
        /*03f0*/ 	.word	0x00000000
        /*03f4*/ 	.short	0x010a
        /*03f6*/ 	.byte	0x04
	.zero		1


	//   ....[45]....
        /*03f8*/ 	.word	0x00002810
        /*03fc*/ 	.word	0x000000ff
        /*0400*/ 	.word	0x00000000
        /*0404*/ 	.short	0x010a
        /*0406*/ 	.byte	0x04
	.zero		1


	//   ....[46]....
        /*0408*/ 	.word	0x000028b0
        /*040c*/ 	.word	0x00000000
        /*0410*/ 	.word	0x00000000
        /*0414*/ 	.short	0x010a
        /*0416*/ 	.byte	0xff
	.zero		1


	//   ....[47]....
        /*0418*/ 	.word	0x000029e0
        /*041c*/ 	.word	0x00000000
        /*0420*/ 	.word	0x000000e0
        /*0424*/ 	.short	0x010a
        /*0426*/ 	.byte	0xff
	.zero		1


	//   ....[48]....
        /*0428*/ 	.word	0x00002a50
        /*042c*/ 	.word	0x00000000
        /*0430*/ 	.word	0x00000000
        /*0434*/ 	.short	0x0101
        /*0436*/ 	.byte	0xff
	.zero		1


	//   ....[49]....
        /*0438*/ 	.word	0x00002a70
        /*043c*/ 	.word	0x000000ff
        /*0440*/ 	.word	0x00000090
        /*0444*/ 	.short	0x010a
        /*0446*/ 	.byte	0x05
	.zero		1


	//   ....[50]....
        /*0448*/ 	.word	0x00002b90
        /*044c*/ 	.word	0x00000000
        /*0450*/ 	.word	0x00000080
        /*0454*/ 	.short	0x010a
        /*0456*/ 	.byte	0xff
	.zero		1


	//   ....[51]....
        /*0458*/ 	.word	0x00002c90
        /*045c*/ 	.word	0x00000000
        /*0460*/ 	.word	0x00000000
        /*0464*/ 	.short	0x0101
        /*0466*/ 	.byte	0xff
	.zero		1


	//   ....[52]....
        /*0468*/ 	.word	0x00002d20
        /*046c*/ 	.word	0x000000ff
        /*0470*/ 	.word	0x00000090
        /*0474*/ 	.short	0x0106
        /*0476*/ 	.byte	0x05
	.zero		1


	//   ....[53]....
        /*0478*/ 	.word	0x00002d40
        /*047c*/ 	.word	0x000000ff
        /*0480*/ 	.word	0x00000090
        /*0484*/ 	.short	0x010a
        /*0486*/ 	.byte	0x05
	.zero		1


	//   ....[54]....
        /*0488*/ 	.word	0x00002dd0
        /*048c*/ 	.word	0x000000ff
        /*0490*/ 	.word	0x00000090
        /*0494*/ 	.short	0x0106
        /*0496*/ 	.byte	0x04
	.zero		1


	//   ....[55]....
        /*0498*/ 	.word	0x00002e10
        /*049c*/ 	.word	0x00000000
        /*04a0*/ 	.word	0x00000090
        /*04a4*/ 	.short	0x010a
        /*04a6*/ 	.byte	0xff
	.zero		1


	//   ....[56]....
        /*04a8*/ 	.word	0x00003050
        /*04ac*/ 	.word	0x000000ff
        /*04b0*/ 	.word	0x00000008
        /*04b4*/ 	.short	0x010a
        /*04b6*/ 	.byte	0x06
	.zero		1


	//   ....[57]....
        /*04b8*/ 	.word	0x00003070
        /*04bc*/ 	.word	0x000000ff
        /*04c0*/ 	.word	0x00000008
        /*04c4*/ 	.short	0x010a
        /*04c6*/ 	.byte	0x06
	.zero		1


	//   ....[58]....
        /*04c8*/ 	.word	0x00003200
        /*04cc*/ 	.word	0x000000ff
        /*04d0*/ 	.word	0x00000008
        /*04d4*/ 	.short	0x010a
        /*04d6*/ 	.byte	0x06
	.zero		1


	//   ....[59]....
        /*04d8*/ 	.word	0x00003220
        /*04dc*/ 	.word	0x000000ff
        /*04e0*/ 	.word	0x00000008
        /*04e4*/ 	.short	0x010a
        /*04e6*/ 	.byte	0x06
	.zero		1


	//   ....[60]....
        /*04e8*/ 	.word	0x000032e0
        /*04ec*/ 	.word	0x000000ff
        /*04f0*/ 	.word	0x00000000
        /*04f4*/ 	.short	0x0101
        /*04f6*/ 	.byte	0x07
	.zero		1


	//   ....[61]....
        /*04f8*/ 	.word	0x000036a0
        /*04fc*/ 	.word	0x00000000
        /*0500*/ 	.word	0x00000080
        /*0504*/ 	.short	0x010a
        /*0506*/ 	.byte	0xff
	.zero		1


	//   ....[62]....
        /*0508*/ 	.word	0x00003760
        /*050c*/ 	.word	0x00000000
        /*0510*/ 	.word	0x00000000
        /*0514*/ 	.short	0x0101
        /*0516*/ 	.byte	0xff
	.zero		1


	//   ....[63]....
        /*0518*/ 	.word	0x00003810
        /*051c*/ 	.word	0x000000ff
        /*0520*/ 	.word	0x00000000
        /*0524*/ 	.short	0x010a
        /*0526*/ 	.byte	0x09
	.zero		1


	//   ....[64]....
        /*0528*/ 	.word	0x00003830
        /*052c*/ 	.word	0x000000ff
        /*0530*/ 	.word	0x000000c0
        /*0534*/ 	.short	0x010a
        /*0536*/ 	.byte	0x08
	.zero		1


	//   ....[65]....
        /*0538*/ 	.word	0x000038e0
        /*053c*/ 	.word	0x000000ff
        /*0540*/ 	.word	0x00000000
        /*0544*/ 	.short	0x010a
        /*0546*/ 	.byte	0x0e
	.zero		1


	//   ....[66]....
        /*0548*/ 	.word	0x00003a10
        /*054c*/ 	.word	0x000000ff
        /*0550*/ 	.word	0x00000000
        /*0554*/ 	.short	0x010a
        /*0556*/ 	.byte	0x26
	.zero		1


	//   ....[67]....
        /*0558*/ 	.word	0x00003e50
        /*055c*/ 	.word	0x000000ff
        /*0560*/ 	.word	0x00000000
        /*0564*/ 	.short	0x010a
        /*0566*/ 	.byte	0x08
	.zero		1


	//   ....[68]....
        /*0568*/ 	.word	0x00003ee0
        /*056c*/ 	.word	0x000000ff
        /*0570*/ 	.word	0x00000000
        /*0574*/ 	.short	0x010a
        /*0576*/ 	.byte	0x08
	.zero		1


	//   ....[69]....
        /*0578*/ 	.word	0x00003f70
        /*057c*/ 	.word	0x000000ff
        /*0580*/ 	.word	0x00000000
        /*0584*/ 	.short	0x010a
        /*0586*/ 	.byte	0x08
	.zero		1


	//   ....[70]....
        /*0588*/ 	.word	0x00004010
        /*058c*/ 	.word	0x00000000
        /*0590*/ 	.word	0x00000000
        /*0594*/ 	.short	0x010a
        /*0596*/ 	.byte	0xff
	.zero		1


	//   ....[71]....
        /*0598*/ 	.word	0x00004050
        /*059c*/ 	.word	0x00000000
        /*05a0*/ 	.word	0x00000000
        /*05a4*/ 	.short	0x010a
        /*05a6*/ 	.byte	0xff
	.zero		1


	//   ....[72]....
        /*05a8*/ 	.word	0x000040c0
        /*05ac*/ 	.word	0x000000ff
        /*05b0*/ 	.word	0x00000000
        /*05b4*/ 	.short	0x0101
        /*05b6*/ 	.byte	0x05
	.zero		1


	//   ....[73]....
        /*05b8*/ 	.word	0x00004100
        /*05bc*/ 	.word	0x000000ff
        /*05c0*/ 	.word	0x00000100
        /*05c4*/ 	.short	0x010a
        /*05c6*/ 	.byte	0x07
	.zero		1


	//   ....[74]....
        /*05c8*/ 	.word	0x00004150
        /*05cc*/ 	.word	0x000000ff
        /*05d0*/ 	.word	0x00000000
        /*05d4*/ 	.short	0x0101
        /*05d6*/ 	.byte	0x05
	.zero		1


	//   ....[75]....
        /*05d8*/ 	.word	0x000045a0
        /*05dc*/ 	.word	0x00000000
        /*05e0*/ 	.word	0x00000080
        /*05e4*/ 	.short	0x010a
        /*05e6*/ 	.byte	0xff
	.zero		1


	//   ....[76]....
        /*05e8*/ 	.word	0x00004660
        /*05ec*/ 	.word	0x00000000
        /*05f0*/ 	.word	0x00000000
        /*05f4*/ 	.short	0x0101
        /*05f6*/ 	.byte	0xff
	.zero		1


	//   ....[77]....
        /*05f8*/ 	.word	0x00004980
        /*05fc*/ 	.word	0x000000ff
        /*0600*/ 	.word	0x00000078
        /*0604*/ 	.short	0x010a
        /*0606*/ 	.byte	0x07
	.zero		1


	//   ....[78]....
        /*0608*/ 	.word	0x00004b70
        /*060c*/ 	.word	0x000000ff
        /*0610*/ 	.word	0x00000050
        /*0614*/ 	.short	0x010a
        /*0616*/ 	.byte	0x07
	.zero		1


	//   ....[79]....
        /*0618*/ 	.word	0x00004d60
        /*061c*/ 	.word	0x000000ff
        /*0620*/ 	.word	0x00000030
        /*0624*/ 	.short	0x010b
        /*0626*/ 	.byte	0x07
	.zero		1


	//   ....[80]....
        /*0628*/ 	.word	0x00004d70
        /*062c*/ 	.word	0x000000ff
        /*0630*/ 	.word	0x00000000
        /*0634*/ 	.short	0x0101
        /*0636*/ 	.byte	0x0e
	.zero		1


	//   ....[81]....
        /*0638*/ 	.word	0x00004d80
        /*063c*/ 	.word	0x000000ff
        /*0640*/ 	.word	0x00000058
        /*0644*/ 	.short	0x010a
        /*0646*/ 	.byte	0x07
	.zero		1


	//   ....[82]....
        /*0648*/ 	.word	0x00004f30
        /*064c*/ 	.word	0x000000ff
        /*0650*/ 	.word	0x00000038
        /*0654*/ 	.short	0x010b
        /*0656*/ 	.byte	0x07
	.zero		1


	//   ....[83]....
        /*0658*/ 	.word	0x00004f40
        /*065c*/ 	.word	0x000000ff
        /*0660*/ 	.word	0x00000000
        /*0664*/ 	.short	0x0101
        /*0666*/ 	.byte	0x0e
	.zero		1


	//   ....[84]....
        /*0668*/ 	.word	0x00004f50
        /*066c*/ 	.word	0x000000ff
        /*0670*/ 	.word	0x00000060
        /*0674*/ 	.short	0x010a
        /*0676*/ 	.byte	0x07
	.zero		1


	//   ....[85]....
        /*0678*/ 	.word	0x00005140
        /*067c*/ 	.word	0x000000ff
        /*0680*/ 	.word	0x00000040
        /*0684*/ 	.short	0x010b
        /*0686*/ 	.byte	0x07
	.zero		1


	//   ....[86]....
        /*0688*/ 	.word	0x000051b0
        /*068c*/ 	.word	0x000000ff
        /*0690*/ 	.word	0x00000000
        /*0694*/ 	.short	0x0101
        /*0696*/ 	.byte	0x0e
	.zero		1


	//   ....[87]....
        /*0698*/ 	.word	0x000051c0
        /*069c*/ 	.word	0x000000ff
        /*06a0*/ 	.word	0x00000068
        /*06a4*/ 	.short	0x010a
        /*06a6*/ 	.byte	0x07
	.zero		1


	//   ....[88]....
        /*06a8*/ 	.word	0x00005460
        /*06ac*/ 	.word	0x000000ff
        /*06b0*/ 	.word	0x00000048
        /*06b4*/ 	.short	0x010b
        /*06b6*/ 	.byte	0x07
	.zero		1


	//   ....[89]....
        /*06b8*/ 	.word	0x00005480
        /*06bc*/ 	.word	0x000000ff
        /*06c0*/ 	.word	0x00000000
        /*06c4*/ 	.short	0x0101
        /*06c6*/ 	.byte	0x0d
	.zero		1


	//   ....[90]....
        /*06c8*/ 	.word	0x000054b0
        /*06cc*/ 	.word	0x000000ff
        /*06d0*/ 	.word	0x00000050
        /*06d4*/ 	.short	0x010a
        /*06d6*/ 	.byte	0x07
	.zero		1


	//   ....[91]....
        /*06d8*/ 	.word	0x000054d0
        /*06dc*/ 	.word	0x000000ff
        /*06e0*/ 	.word	0x00000058
        /*06e4*/ 	.short	0x010a
        /*06e6*/ 	.byte	0x07
	.zero		1


	//   ....[92]....
        /*06e8*/ 	.word	0x000054f0
        /*06ec*/ 	.word	0x000000ff
        /*06f0*/ 	.word	0x00000060
        /*06f4*/ 	.short	0x010a
        /*06f6*/ 	.byte	0x07
	.zero		1


	//   ....[93]....
        /*06f8*/ 	.word	0x00005530
        /*06fc*/ 	.word	0x00000000
        /*0700*/ 	.word	0x00000068
        /*0704*/ 	.short	0x010a
        /*0706*/ 	.byte	0xff
	.zero		1


	//   ....[94]....
        /*0708*/ 	.word	0x000058b0
        /*070c*/ 	.word	0x00000000
        /*0710*/ 	.word	0x00000080
        /*0714*/ 	.short	0x010a
        /*0716*/ 	.byte	0xff
	.zero		1


	//   ....[95]....
        /*0718*/ 	.word	0x000059c0
        /*071c*/ 	.word	0x00000000
        /*0720*/ 	.word	0x00000000
        /*0724*/ 	.short	0x0101
        /*0726*/ 	.byte	0xff
	.zero		1


	//   ....[96]....
        /*0728*/ 	.word	0x00006410
        /*072c*/ 	.word	0x000000ff
        /*0730*/ 	.word	0x00000030
        /*0734*/ 	.short	0x010a
        /*0736*/ 	.byte	0x30
	.zero		1


	//   ....[97]....
        /*0738*/ 	.word	0x00006450
        /*073c*/ 	.word	0x00000070
        /*0740*/ 	.word	0x000000a0
        /*0744*/ 	.short	0x010a
        /*0746*/ 	.byte	0xff
	.zero		1


	//   ....[98]....
        /*0748*/ 	.word	0x00006540
        /*074c*/ 	.word	0x000000ff
        /*0750*/ 	.word	0x00000030
        /*0754*/ 	.short	0x010a
        /*0756*/ 	.byte	0x30
	.zero		1


	//   ....[99]....
        /*0758*/ 	.word	0x00006630
        /*075c*/ 	.word	0x00000070
        /*0760*/ 	.word	0x000000a0
        /*0764*/ 	.short	0x010a
        /*0766*/ 	.byte	0xff
	.zero		1


	//   ....[100]....
        /*0768*/ 	.word	0x00007140
        /*076c*/ 	.word	0x00000000
        /*0770*/ 	.word	0x00000000
        /*0774*/ 	.short	0x0101
        /*0776*/ 	.byte	0xff
	.zero		1


	//   ....[101]....
        /*0778*/ 	.word	0x00007150
        /*077c*/ 	.word	0x00000002
        /*0780*/ 	.word	0x00000030
        /*0784*/ 	.short	0x010a
        /*0786*/ 	.byte	0xff
	.zero		1


	//   ....[102]....
        /*0788*/ 	.word	0x00007230
        /*078c*/ 	.word	0x00000002
        /*0790*/ 	.word	0x00000030
        /*0794*/ 	.short	0x010a
        /*0796*/ 	.byte	0xff
	.zero		1


	//   ....[103]....
        /*0798*/ 	.word	0x00007de0
        /*079c*/ 	.word	0x0000003f
        /*07a0*/ 	.word	0x00000000
        /*07a4*/ 	.short	0x0101
        /*07a6*/ 	.byte	0xff
	.zero		1


	//   ....[104]....
        /*07a8*/ 	.word	0x00007e00
        /*07ac*/ 	.word	0x00000000
        /*07b0*/ 	.word	0x00000030
        /*07b4*/ 	.short	0x010a
        /*07b6*/ 	.byte	0xff
	.zero		1


	//   ....[105]....
        /*07b8*/ 	.word	0x00007ed0
        /*07bc*/ 	.word	0x00000000
        /*07c0*/ 	.word	0x00000030
        /*07c4*/ 	.short	0x010a
        /*07c6*/ 	.byte	0xff
	.zero		1


	//   ....[106]....
        /*07c8*/ 	.word	0x00008a80
        /*07cc*/ 	.word	0x0000003f
        /*07d0*/ 	.word	0x00000000
        /*07d4*/ 	.short	0x0101
        /*07d6*/ 	.byte	0xff
	.zero		1


	//   ....[107]....
        /*07d8*/ 	.word	0x00008aa0
        /*07dc*/ 	.word	0x00000000
        /*07e0*/ 	.word	0x00000030
        /*07e4*/ 	.short	0x010a
        /*07e6*/ 	.byte	0xff
	.zero		1


	//   ....[108]....
        /*07e8*/ 	.word	0x00008b70
        /*07ec*/ 	.word	0x00000000
        /*07f0*/ 	.word	0x00000030
        /*07f4*/ 	.short	0x010a
        /*07f6*/ 	.byte	0xff
	.zero		1


	//   ....[109]....
        /*07f8*/ 	.word	0x00008e40
        /*07fc*/ 	.word	0x00000070
        /*0800*/ 	.word	0x00000000
        /*0804*/ 	.short	0x0101
        /*0806*/ 	.byte	0xff
	.zero		1


	//   ....[110]....
        /*0808*/ 	.word	0x00009770
        /*080c*/ 	.word	0x00000000
        /*0810*/ 	.word	0x00000000
        /*0814*/ 	.short	0x0101
        /*0816*/ 	.byte	0xff
	.zero		1


	//   ....[111]....
        /*0818*/ 	.word	0x000099e0
        /*081c*/ 	.word	0x000000ff
        /*0820*/ 	.word	0x00000000
        /*0824*/ 	.short	0x0101
        /*0826*/ 	.byte	0x04
	.zero		1


	//   ....[112]....
        /*0828*/ 	.word	0x00009a00
        /*082c*/ 	.word	0x00000002
        /*0830*/ 	.word	0x000000f0
        /*0834*/ 	.short	0x010a
        /*0836*/ 	.byte	0xff
	.zero		1


	//   ....[113]....
        /*0838*/ 	.word	0x00009a60
        /*083c*/ 	.word	0x00000002
        /*0840*/ 	.word	0x00000018
        /*0844*/ 	.short	0x010a
        /*0846*/ 	.byte	0xff
	.zero		1


	//   ....[114]....
        /*0848*/ 	.word	0x00009ac0
        /*084c*/ 	.word	0x00000002
        /*0850*/ 	.word	0x00000018
        /*0854*/ 	.short	0x010a
        /*0856*/ 	.byte	0xff
	.zero		1


	//   ....[115]....
        /*0858*/ 	.word	0x00009b10
        /*085c*/ 	.word	0x00000002
        /*0860*/ 	.word	0x00000080
        /*0864*/ 	.short	0x010a
        /*0866*/ 	.byte	0xff
	.zero		1


	//   ....[116]....
        /*0868*/ 	.word	0x00009b70
        /*086c*/ 	.word	0x00000000
        /*0870*/ 	.word	0x00000000
        /*0874*/ 	.short	0x010a
        /*0876*/ 	.byte	0xff
	.zero		1


	//   ....[117]....
        /*0878*/ 	.word	0x00009bd0
        /*087c*/ 	.word	0x00000000
        /*0880*/ 	.word	0x00000000
        /*0884*/ 	.short	0x010a
        /*0886*/ 	.byte	0xff
	.zero		1


	//   ....[118]....
        /*0888*/ 	.word	0x00009c20
        /*088c*/ 	.word	0x00000000
        /*0890*/ 	.word	0x000000e0
        /*0894*/ 	.short	0x010a
        /*0896*/ 	.byte	0xff
	.zero		1


	//   ....[119]....
        /*0898*/ 	.word	0x00009c80
        /*089c*/ 	.word	0x00000000
        /*08a0*/ 	.word	0x00000090
        /*08a4*/ 	.short	0x010a
        /*08a6*/ 	.byte	0xff
	.zero		1


	//   ....[120]....
        /*08a8*/ 	.word	0x00009cd0
        /*08ac*/ 	.word	0x00000000
        /*08b0*/ 	.word	0x00000080
        /*08b4*/ 	.short	0x010a
        /*08b6*/ 	.byte	0xff
	.zero		1


	//   ....[121]....
        /*08b8*/ 	.word	0x00009d30
        /*08bc*/ 	.word	0x00000000
        /*08c0*/ 	.word	0x00000090
        /*08c4*/ 	.short	0x010a
        /*08c6*/ 	.byte	0xff
	.zero		1


	//   ....[122]....
        /*08c8*/ 	.word	0x00009d90
        /*08cc*/ 	.word	0x00000004
        /*08d0*/ 	.word	0x00000008
        /*08d4*/ 	.short	0x010a
        /*08d6*/ 	.byte	0xff
	.zero		1


	//   ....[123]....
        /*08d8*/ 	.word	0x00009e70
        /*08dc*/ 	.word	0x00000002
        /*08e0*/ 	.word	0x00000008
        /*08e4*/ 	.short	0x010a
        /*08e6*/ 	.byte	0xff
	.zero		1


	//   ....[124]....
        /*08e8*/ 	.word	0x00009ec0
        /*08ec*/ 	.word	0x00000000
        /*08f0*/ 	.word	0x00000080
        /*08f4*/ 	.short	0x010a
        /*08f6*/ 	.byte	0xff
	.zero		1


	//   ....[125]....
        /*08f8*/ 	.word	0x00009f20
        /*08fc*/ 	.word	0x00000000
        /*0900*/ 	.word	0x000000c0
        /*0904*/ 	.short	0x010a
        /*0906*/ 	.byte	0xff
	.zero		1


	//   ....[126]....
        /*0908*/ 	.word	0x00009f80
        /*090c*/ 	.word	0x00000000
        /*0910*/ 	.word	0x00000000
        /*0914*/ 	.short	0x010a
        /*0916*/ 	.byte	0xff
	.zero		1


	//   ....[127]....
        /*0918*/ 	.word	0x00009fe0
        /*091c*/ 	.word	0x00000000
        /*0920*/ 	.word	0x00000000
        /*0924*/ 	.short	0x010a
        /*0926*/ 	.byte	0xff
	.zero		1


	//   ....[128]....
        /*0928*/ 	.word	0x0000a040
        /*092c*/ 	.word	0x00000000
        /*0930*/ 	.word	0x00000000
        /*0934*/ 	.short	0x010a
        /*0936*/ 	.byte	0xff
	.zero		1


	//   ....[129]....
        /*0938*/ 	.word	0x0000a0a0
        /*093c*/ 	.word	0x00000000
        /*0940*/ 	.word	0x00000000
        /*0944*/ 	.short	0x010a
        /*0946*/ 	.byte	0xff
	.zero		1


	//   ....[130]....
        /*0948*/ 	.word	0x0000a100
        /*094c*/ 	.word	0x00000000
        /*0950*/ 	.word	0x00000100
        /*0954*/ 	.short	0x010a
        /*0956*/ 	.byte	0xff
	.zero		1


	//   ....[131]....
        /*0958*/ 	.word	0x0000a150
        /*095c*/ 	.word	0x00000000
        /*0960*/ 	.word	0x00000080
        /*0964*/ 	.short	0x010a
        /*0966*/ 	.byte	0xff
	.zero		1


	//   ....[132]....
        /*0968*/ 	.word	0x0000a1b0
        /*096c*/ 	.word	0x00000000
        /*0970*/ 	.word	0x00000078
        /*0974*/ 	.short	0x010a
        /*0976*/ 	.byte	0xff
	.zero		1


	//   ....[133]....
        /*0978*/ 	.word	0x0000a210
        /*097c*/ 	.word	0x00000000
        /*0980*/ 	.word	0x00000050
        /*0984*/ 	.short	0x010a
        /*0986*/ 	.byte	0xff
	.zero		1


	//   ....[134]....
        /*0988*/ 	.word	0x0000a270
        /*098c*/ 	.word	0x00000000
        /*0990*/ 	.word	0x00000058
        /*0994*/ 	.short	0x010a
        /*0996*/ 	.byte	0xff
	.zero		1


	//   ....[135]....
        /*0998*/ 	.word	0x0000a2d0
        /*099c*/ 	.word	0x00000000
        /*09a0*/ 	.word	0x00000060
        /*09a4*/ 	.short	0x010a
        /*09a6*/ 	.byte	0xff
	.zero		1


	//   ....[136]....
        /*09a8*/ 	.word	0x0000a330
        /*09ac*/ 	.word	0x00000000
        /*09b0*/ 	.word	0x00000068
        /*09b4*/ 	.short	0x010a
        /*09b6*/ 	.byte	0xff
	.zero		1


	//   ....[137]....
        /*09b8*/ 	.word	0x0000a390
        /*09bc*/ 	.word	0x00000000
        /*09c0*/ 	.word	0x00000050
        /*09c4*/ 	.short	0x010a
        /*09c6*/ 	.byte	0xff
	.zero		1


	//   ....[138]....
        /*09c8*/ 	.word	0x0000a3f0
        /*09cc*/ 	.word	0x00000000
        /*09d0*/ 	.word	0x00000058
        /*09d4*/ 	.short	0x010a
        /*09d6*/ 	.byte	0xff
	.zero		1


	//   ....[139]....
        /*09d8*/ 	.word	0x0000a450
        /*09dc*/ 	.word	0x00000000
        /*09e0*/ 	.word	0x00000060
        /*09e4*/ 	.short	0x010a
        /*09e6*/ 	.byte	0xff
	.zero		1


	//   ....[140]....
        /*09e8*/ 	.word	0x0000a4a0
        /*09ec*/ 	.word	0x00000000
        /*09f0*/ 	.word	0x00000080
        /*09f4*/ 	.short	0x010a
        /*09f6*/ 	.byte	0xff
	.zero		1


	//   ....[141]....
        /*09f8*/ 	.word	0x0000a500
        /*09fc*/ 	.word	0x00000002
        /*0a00*/ 	.word	0x00000030
        /*0a04*/ 	.short	0x010a
        /*0a06*/ 	.byte	0xff
	.zero		1


	//   ....[142]....
        /*0a08*/ 	.word	0x0000a550
        /*0a0c*/ 	.word	0x00000070
        /*0a10*/ 	.word	0x000000a0
        /*0a14*/ 	.short	0x010a
        /*0a16*/ 	.byte	0xff
	.zero		1


	//   ....[143]....
        /*0a18*/ 	.word	0x0000a5a0
        /*0a1c*/ 	.word	0x00000002
        /*0a20*/ 	.word	0x00000030
        /*0a24*/ 	.short	0x010a
        /*0a26*/ 	.byte	0xff
	.zero		1


	//   ....[144]....
        /*0a28*/ 	.word	0x0000a5f0
        /*0a2c*/ 	.word	0x00000000
        /*0a30*/ 	.word	0x00000030
        /*0a34*/ 	.short	0x010a
        /*0a36*/ 	.byte	0xff
	.zero		1


	//   ....[145]....
        /*0a38*/ 	.word	0x0000a640
        /*0a3c*/ 	.word	0x00000000
        /*0a40*/ 	.word	0x00000030
        /*0a44*/ 	.short	0x010a
        /*0a46*/ 	.byte	0xff
	.zero		1


	//----- nvinfo : EIATTR_NUM_MBARRIERS
	.align		4
.L_47:
        /*0a48*/ 	.byte	0x03, 0x38
        /*0a4a*/ 	.short	0x0021


	//----- nvinfo : EIATTR_EXIT_INSTR_OFFSETS
	.align		4
        /*0a4c*/ 	.byte	0x04, 0x1c
        /*0a4e*/ 	.short	(.L_49 - .L_48)


	//   ....[0]....
.L_48:
        /*0a50*/ 	.word	0x000028e0


	//   ....[1]....
        /*0a54*/ 	.word	0x00002de0


	//   ....[2]....
        /*0a58*/ 	.word	0x00002e40


	//   ....[3]....
        /*0a5c*/ 	.word	0x00004380


	//   ....[4]....
        /*0a60*/ 	.word	0x00005560


	//   ....[5]....
        /*0a64*/ 	.word	0x000055a0


	//   ....[6]....
        /*0a68*/ 	.word	0x000098d0


	//   ....[7]....
        /*0a6c*/ 	.word	0x00009950


	//   ....[8]....
        /*0a70*/ 	.word	0x00009980


	//   ....[9]....
        /*0a74*/ 	.word	0x000099f0


	//----- nvinfo : EIATTR_MAX_THREADS
	.align		4
.L_49:
        /*0a78*/ 	.byte	0x04, 0x05
        /*0a7a*/ 	.short	(.L_51 - .L_50)
.L_50:
        /*0a7c*/ 	.word	0x00000100
        /*0a80*/ 	.word	0x00000001
        /*0a84*/ 	.word	0x00000001


	//----- nvinfo : EIATTR_CRS_STACK_SIZE
	.align		4
.L_51:
        /*0a88*/ 	.byte	0x04, 0x1e
        /*0a8a*/ 	.short	(.L_53 - .L_52)
.L_52:
        /*0a8c*/ 	.word	0x00000000


	//----- nvinfo : EIATTR_CBANK_PARAM_SIZE
	.align		4
.L_53:
        /*0a90*/ 	.byte	0x03, 0x19
        /*0a92*/ 	.short	0x0800


	//----- nvinfo : EIATTR_PARAM_CBANK
	.align		4
        /*0a94*/ 	.byte	0x04, 0x0a
        /*0a96*/ 	.short	(.L_55 - .L_54)
	.align		4
.L_54:
        /*0a98*/ 	.word	index@(.nv.constant0._ZN7cutlass13device_kernelINS_4gemm6kernel13GemmUniversalIN4cute5tupleIJiiiiEEENS1_10collective13CollectiveMmaINS1_35MainloopSm100TmaUmmaWarpSpecializedILi3ELi2ELi4ENS5_IJNS4_1CILi2EEENSA_ILi1EEESC_EEEEENS5_IJNSA_ILi128EEENSA_ILi256EEESF_EEENS_6half_tENS5_IJlSC_lEEESI_SJ_NS4_8TiledMMAINS4_8MMA_AtomIJNS4_26SM100_MMA_F16BF16_2x1SM_SSISI_SI_fLi128ELi256ELNS4_4UMMA5MajorE0ELSO_0ELNSN_7ScaleInE0ELSP_0EEEEEENS4_6LayoutINS5_IJSC_SC_SC_EEENS5_IJNSA_ILi0EEESU_SU_EEEEENS5_IJNS4_10UnderscoreESX_SX_EEEEENS4_18SM100_TMA_2SM_LOADENS4_14ComposedLayoutINS4_7SwizzleILi3ELi4ELi3EEENS4_18smem_ptr_flag_bitsILi16EEENSS_INS5_IJNSA_ILi8EEENSA_ILi64EEEEEENS5_IJS17_SC_EEEEEEEvNS4_8identityES10_S1B_vS1C_EENS_8epilogue10collective18CollectiveEpilogueINS1E_23Sm100TmaWarpSpecializedILi4ELi2ELi32ELb1ELb0EEEJNS5_IJS17_SG_SF_EEENS5_IJNSS_IS17_SC_EENSS_INS5_IJNSA_ILi32EEESB_EEENS5_IJSC_SF_EEEEEEEESI_SJ_SI_SJ_NS1E_6fusion15FusionCallbacksIS1I_NS1Q_17LinearCombinationISI_fSI_fLNS_15FloatRoundStyleE2EEES1J_S1P_JEEENS4_5SM1004TMEM4LOAD26SM100_TMEM_LOAD_32dp32b32xENS4_13SM90_TMA_LOADENS11_INS12_ILi2ELi4ELi3EEES15_NSS_INS5_IJS16_S1L_EEENS5_IJS1L_SC_EEEEEEENS4_39AutoVectorizingCopyWithAssumedAlignmentILi128EEENS4_14SM90_TMA_STOREES25_S27_S27_EEEvvEEEEvNT_6ParamsE)
        /*0a9c*/ 	.short	0x0380
        /*0a9e*/ 	.short	0x0800


	//----- nvinfo : EIATTR_SW_WAR
	.align		4
.L_55:
        /*0aa0*/ 	.byte	0x04, 0x36
        /*0aa2*/ 	.short	(.L_57 - .L_56)
.L_56:
        /*0aa4*/ 	.word	0x00000008
.L_57:


//--------------------- .nv.callgraph             --------------------------
	.section	.nv.callgraph,"",@"SHT_CUDA_CALLGRAPH"
	.align	4
	.sectionentsize	8
	.align		4
        /*0000*/ 	.word	0x00000000
	.align		4
        /*0004*/ 	.word	0xffffffff
	.align		4
        /*0008*/ 	.word	index@(_ZN7cutlass13device_kernelINS_4gemm6kernel13GemmUniversalIN4cute5tupleIJiiiiEEENS1_10collective13CollectiveMmaINS1_35MainloopSm100TmaUmmaWarpSpecializedILi3ELi2ELi4ENS5_IJNS4_1CILi2EEENSA_ILi1EEESC_EEEEENS5_IJNSA_ILi128EEENSA_ILi256EEESF_EEENS_6half_tENS5_IJlSC_lEEESI_SJ_NS4_8TiledMMAINS4_8MMA_AtomIJNS4_26SM100_MMA_F16BF16_2x1SM_SSISI_SI_fLi128ELi256ELNS4_4UMMA5MajorE0ELSO_0ELNSN_7ScaleInE0ELSP_0EEEEEENS4_6LayoutINS5_IJSC_SC_SC_EEENS5_IJNSA_ILi0EEESU_SU_EEEEENS5_IJNS4_10UnderscoreESX_SX_EEEEENS4_18SM100_TMA_2SM_LOADENS4_14ComposedLayoutINS4_7SwizzleILi3ELi4ELi3EEENS4_18smem_ptr_flag_bitsILi16EEENSS_INS5_IJNSA_ILi8EEENSA_ILi64EEEEEENS5_IJS17_SC_EEEEEEEvNS4_8identityES10_S1B_vS1C_EENS_8epilogue10collective18CollectiveEpilogueINS1E_23Sm100TmaWarpSpecializedILi4ELi2ELi32ELb1ELb0EEEJNS5_IJS17_SG_SF_EEENS5_IJNSS_IS17_SC_EENSS_INS5_IJNSA_ILi32EEESB_EEENS5_IJSC_SF_EEEEEEEESI_SJ_SI_SJ_NS1E_6fusion15FusionCallbacksIS1I_NS1Q_17LinearCombinationISI_fSI_fLNS_15FloatRoundStyleE2EEES1J_S1P_JEEENS4_5SM1004TMEM4LOAD26SM100_TMEM_LOAD_32dp32b32xENS4_13SM90_TMA_LOADENS11_INS12_ILi2ELi4ELi3EEES15_NSS_INS5_IJS16_S1L_EEENS5_IJS1L_SC_EEEEEEENS4_39AutoVectorizingCopyWithAssumedAlignmentILi128EEENS4_14SM90_TMA_STOREES25_S27_S27_EEEvvEEEEvNT_6ParamsE)
	.align		4
        /*000c*/ 	.word	index@(__assertfail)
	.align		4
        /*0010*/ 	.word	0x00000000
	.align		4
        /*0014*/ 	.word	0xfffffffe
	.align		4
        /*0018*/ 	.word	0x00000000
	.align		4
        /*001c*/ 	.word	0xfffffffd
	.align		4
        /*0020*/ 	.word	0x00000000
	.align		4
        /*0024*/ 	.word	0xfffffffc


//--------------------- .nv.constant4             --------------------------
	.section	.nv.constant4,"a",@progbits
	.align	8
	.align		8
.nv.constant4:
        /*0000*/ 	.dword	__assertfail
	.align		8
        /*0008*/ 	.dword	__unnamed_1
	.align		8
        /*0010*/ 	.dword	__unnamed_2
	.align		8
        /*0018*/ 	.dword	_ZN39_INTERNAL_4ac92252_4_k_cu_f490bfaa_68614cuda3std3__45__cpo5beginE
	.align		8
        /*0020*/ 	.dword	_ZN39_INTERNAL_4ac92252_4_k_cu_f490bfaa_68614cuda3std3__45__cpo3endE
	.align		8
        /*0028*/ 	.dword	_ZN39_INTERNAL_4ac92252_4_k_cu_f490bfaa_68614cuda3std3__45__cpo6cbeginE
	.align		8
        /*0030*/ 	.dword	_ZN39_INTERNAL_4ac92252_4_k_cu_f490bfaa_68614cuda3std3__45__cpo4cendE
	.align		8
        /*0038*/ 	.dword	_ZN39_INTERNAL_4ac92252_4_k_cu_f490bfaa_68614cuda3std3__441_GLOBAL__N__4ac92252_4_k_cu_f490bfaa_68616ignoreE
	.align		8
        /*0040*/ 	.dword	_ZN39_INTERNAL_4ac92252_4_k_cu_f490bfaa_68614cuda3std3__419piecewise_constructE
	.align		8
        /*0048*/ 	.dword	_ZN39_INTERNAL_4ac92252_4_k_cu_f490bfaa_68614cuda3std3__48in_placeE
	.align		8
        /*0050*/ 	.dword	_ZN39_INTERNAL_4ac92252_4_k_cu_f490bfaa_68614cuda3std6ranges3__45__cpo4swapE
	.align		8
        /*0058*/ 	.dword	_ZN39_INTERNAL_4ac92252_4_k_cu_f490bfaa_68614cuda3std6ranges3__45__cpo9iter_moveE
	.align		8
        /*0060*/ 	.dword	_ZN39_INTERNAL_4ac92252_4_k_cu_f490bfaa_68614cute7productE
	.align		8
        /*0068*/ 	.dword	_ZN39_INTERNAL_4ac92252_4_k_cu_f490bfaa_68614cute1_E
	.align		8
        /*0070*/ 	.dword	$str$25
	.align		8
        /*0078*/ 	.dword	$str$26
	.align		8
        /*0080*/ 	.dword	$str$27
	.align		8
        /*0088*/ 	.dword	$str$28


//--------------------- .text._ZN7cutlass13device_kernelINS_4gemm6kernel13GemmUniversalIN4cute5tupleIJiiiiEEENS1_10collective13CollectiveMmaINS1_35MainloopSm100TmaUmmaWarpSpecializedILi3ELi2ELi4ENS5_IJNS4_1CILi2EEENSA_ILi1EEESC_EEEEENS5_IJNSA_ILi128EEENSA_ILi256EEESF_EEENS_6half_tENS5_IJlSC_lEEESI_SJ_NS4_8TiledMMAINS4_8MMA_AtomIJNS4_26SM100_MMA_F16BF16_2x1SM_SSISI_SI_fLi128ELi256ELNS4_4UMMA5MajorE0ELSO_0ELNSN_7ScaleInE0ELSP_0EEEEEENS4_6LayoutINS5_IJSC_SC_SC_EEENS5_IJNSA_ILi0EEESU_SU_EEEEENS5_IJNS4_10UnderscoreESX_SX_EEEEENS4_18SM100_TMA_2SM_LOADENS4_14ComposedLayoutINS4_7SwizzleILi3ELi4ELi3EEENS4_18smem_ptr_flag_bitsILi16EEENSS_INS5_IJNSA_ILi8EEENSA_ILi64EEEEEENS5_IJS17_SC_EEEEEEEvNS4_8identityES10_S1B_vS1C_EENS_8epilogue10collective18CollectiveEpilogueINS1E_23Sm100TmaWarpSpecializedILi4ELi2ELi32ELb1ELb0EEEJNS5_IJS17_SG_SF_EEENS5_IJNSS_IS17_SC_EENSS_INS5_IJNSA_ILi32EEESB_EEENS5_IJSC_SF_EEEEEEEESI_SJ_SI_SJ_NS1E_6fusion15FusionCallbacksIS1I_NS1Q_17LinearCombinationISI_fSI_fLNS_15FloatRoundStyleE2EEES1J_S1P_JEEENS4_5SM1004TMEM4LOAD26SM100_TMEM_LOAD_32dp32b32xENS4_13SM90_TMA_LOADENS11_INS12_ILi2ELi4ELi3EEES15_NSS_INS5_IJS16_S1L_EEENS5_IJS1L_SC_EEEEEEENS4_39AutoVectorizingCopyWithAssumedAlignmentILi128EEENS4_14SM90_TMA_STOREES25_S27_S27_EEEvvEEEEvNT_6ParamsE --------------------------
	.section	.text._ZN7cutlass13device_kernelINS_4gemm6kernel13GemmUniversalIN4cute5tupleIJiiiiEEENS1_10collective13CollectiveMmaINS1_35MainloopSm100TmaUmmaWarpSpecializedILi3ELi2ELi4ENS5_IJNS4_1CILi2EEENSA_ILi1EEESC_EEEEENS5_IJNSA_ILi128EEENSA_ILi256EEESF_EEENS_6half_tENS5_IJlSC_lEEESI_SJ_NS4_8TiledMMAINS4_8MMA_AtomIJNS4_26SM100_MMA_F16BF16_2x1SM_SSISI_SI_fLi128ELi256ELNS4_4UMMA5MajorE0ELSO_0ELNSN_7ScaleInE0ELSP_0EEEEEENS4_6LayoutINS5_IJSC_SC_SC_EEENS5_IJNSA_ILi0EEESU_SU_EEEEENS5_IJNS4_10UnderscoreESX_SX_EEEEENS4_18SM100_TMA_2SM_LOADENS4_14ComposedLayoutINS4_7SwizzleILi3ELi4ELi3EEENS4_18smem_ptr_flag_bitsILi16EEENSS_INS5_IJNSA_ILi8EEENSA_ILi64EEEEEENS5_IJS17_SC_EEEEEEEvNS4_8identityES10_S1B_vS1C_EENS_8epilogue10collective18CollectiveEpilogueINS1E_23Sm100TmaWarpSpecializedILi4ELi2ELi32ELb1ELb0EEEJNS5_IJS17_SG_SF_EEENS5_IJNSS_IS17_SC_EENSS_INS5_IJNSA_ILi32EEESB_EEENS5_IJSC_SF_EEEEEEEESI_SJ_SI_SJ_NS1E_6fusion15FusionCallbacksIS1I_NS1Q_17LinearCombinationISI_fSI_fLNS_15FloatRoundStyleE2EEES1J_S1P_JEEENS4_5SM1004TMEM4LOAD26SM100_TMEM_LOAD_32dp32b32xENS4_13SM90_TMA_LOADENS11_INS12_ILi2ELi4ELi3EEES15_NSS_INS5_IJS16_S1L_EEENS5_IJS1L_SC_EEEEEEENS4_39AutoVectorizingCopyWithAssumedAlignmentILi128EEENS4_14SM90_TMA_STOREES25_S27_S27_EEEvvEEEEvNT_6ParamsE,"ax",@progbits
	.align	128
.text._ZN7cutlass13device_kernelINS_4gemm6kernel13GemmUniversalIN4cute5tupleIJiiiiEEENS1_10collective13CollectiveMmaINS1_35MainloopSm100TmaUmmaWarpSpecializedILi3ELi2ELi4ENS5_IJNS4_1CILi2EEENSA_ILi1EEESC_EEEEENS5_IJNSA_ILi128EEENSA_ILi256EEESF_EEENS_6half_tENS5_IJlSC_lEEESI_SJ_NS4_8TiledMMAINS4_8MMA_AtomIJNS4_26SM100_MMA_F16BF16_2x1SM_SSISI_SI_fLi128ELi256ELNS4_4UMMA5MajorE0ELSO_0ELNSN_7ScaleInE0ELSP_0EEEEEENS4_6LayoutINS5_IJSC_SC_SC_EEENS5_IJNSA_ILi0EEESU_SU_EEEEENS5_IJNS4_10UnderscoreESX_SX_EEEEENS4_18SM100_TMA_2SM_LOADENS4_14ComposedLayoutINS4_7SwizzleILi3ELi4ELi3EEENS4_18smem_ptr_flag_bitsILi16EEENSS_INS5_IJNSA_ILi8EEENSA_ILi64EEEEEENS5_IJS17_SC_EEEEEEEvNS4_8identityES10_S1B_vS1C_EENS_8epilogue10collective18CollectiveEpilogueINS1E_23Sm100TmaWarpSpecializedILi4ELi2ELi32ELb1ELb0EEEJNS5_IJS17_SG_SF_EEENS5_IJNSS_IS17_SC_EENSS_INS5_IJNSA_ILi32EEESB_EEENS5_IJSC_SF_EEEEEEEESI_SJ_SI_SJ_NS1E_6fusion15FusionCallbacksIS1I_NS1Q_17LinearCombinationISI_fSI_fLNS_15FloatRoundStyleE2EEES1J_S1P_JEEENS4_5SM1004TMEM4LOAD26SM100_TMEM_LOAD_32dp32b32xENS4_13SM90_TMA_LOADENS11_INS12_ILi2ELi4ELi3EEES15_NSS_INS5_IJS16_S1L_EEENS5_IJS1L_SC_EEEEEEENS4_39AutoVectorizingCopyWithAssumedAlignmentILi128EEENS4_14SM90_TMA_STOREES25_S27_S27_EEEvvEEEEvNT_6ParamsE:
        .type           _ZN7cutlass13device_kernelINS_4gemm6kernel13GemmUniversalIN4cute5tupleIJiiiiEEENS1_10collective13CollectiveMmaINS1_35MainloopSm100TmaUmmaWarpSpecializedILi3ELi2ELi4ENS5_IJNS4_1CILi2EEENSA_ILi1EEESC_EEEEENS5_IJNSA_ILi128EEENSA_ILi256EEESF_EEENS_6half_tENS5_IJlSC_lEEESI_SJ_NS4_8TiledMMAINS4_8MMA_AtomIJNS4_26SM100_MMA_F16BF16_2x1SM_SSISI_SI_fLi128ELi256ELNS4_4UMMA5MajorE0ELSO_0ELNSN_7ScaleInE0ELSP_0EEEEEENS4_6LayoutINS5_IJSC_SC_SC_EEENS5_IJNSA_ILi0EEESU_SU_EEEEENS5_IJNS4_10UnderscoreESX_SX_EEEEENS4_18SM100_TMA_2SM_LOADENS4_14ComposedLayoutINS4_7SwizzleILi3ELi4ELi3EEENS4_18smem_ptr_flag_bitsILi16EEENSS_INS5_IJNSA_ILi8EEENSA_ILi64EEEEEENS5_IJS17_SC_EEEEEEEvNS4_8identityES10_S1B_vS1C_EENS_8epilogue10collective18CollectiveEpilogueINS1E_23Sm100TmaWarpSpecializedILi4ELi2ELi32ELb1ELb0EEEJNS5_IJS17_SG_SF_EEENS5_IJNSS_IS17_SC_EENSS_INS5_IJNSA_ILi32EEESB_EEENS5_IJSC_SF_EEEEEEEESI_SJ_SI_SJ_NS1E_6fusion15FusionCallbacksIS1I_NS1Q_17LinearCombinationISI_fSI_fLNS_15FloatRoundStyleE2EEES1J_S1P_JEEENS4_5SM1004TMEM4LOAD26SM100_TMEM_LOAD_32dp32b32xENS4_13SM90_TMA_LOADENS11_INS12_ILi2ELi4ELi3EEES15_NSS_INS5_IJS16_S1L_EEENS5_IJS1L_SC_EEEEEEENS4_39AutoVectorizingCopyWithAssumedAlignmentILi128EEENS4_14SM90_TMA_STOREES25_S27_S27_EEEvvEEEEvNT_6ParamsE,@function
        .size           _ZN7cutlass13device_kernelINS_4gemm6kernel13GemmUniversalIN4cute5tupleIJiiiiEEENS1_10collective13CollectiveMmaINS1_35MainloopSm100TmaUmmaWarpSpecializedILi3ELi2ELi4ENS5_IJNS4_1CILi2EEENSA_ILi1EEESC_EEEEENS5_IJNSA_ILi128EEENSA_ILi256EEESF_EEENS_6half_tENS5_IJlSC_lEEESI_SJ_NS4_8TiledMMAINS4_8MMA_AtomIJNS4_26SM100_MMA_F16BF16_2x1SM_SSISI_SI_fLi128ELi256ELNS4_4UMMA5MajorE0ELSO_0ELNSN_7ScaleInE0ELSP_0EEEEEENS4_6LayoutINS5_IJSC_SC_SC_EEENS5_IJNSA_ILi0EEESU_SU_EEEEENS5_IJNS4_10UnderscoreESX_SX_EEEEENS4_18SM100_TMA_2SM_LOADENS4_14ComposedLayoutINS4_7SwizzleILi3ELi4ELi3EEENS4_18smem_ptr_flag_bitsILi16EEENSS_INS5_IJNSA_ILi8EEENSA_ILi64EEEEEENS5_IJS17_SC_EEEEEEEvNS4_8identityES10_S1B_vS1C_EENS_8epilogue10collective18CollectiveEpilogueINS1E_23Sm100TmaWarpSpecializedILi4ELi2ELi32ELb1ELb0EEEJNS5_IJS17_SG_SF_EEENS5_IJNSS_IS17_SC_EENSS_INS5_IJNSA_ILi32EEESB_EEENS5_IJSC_SF_EEEEEEEESI_SJ_SI_SJ_NS1E_6fusion15FusionCallbacksIS1I_NS1Q_17LinearCombinationISI_fSI_fLNS_15FloatRoundStyleE2EEES1J_S1P_JEEENS4_5SM1004TMEM4LOAD26SM100_TMEM_LOAD_32dp32b32xENS4_13SM90_TMA_LOADENS11_INS12_ILi2ELi4ELi3EEES15_NSS_INS5_IJS16_S1L_EEENS5_IJS1L_SC_EEEEEEENS4_39AutoVectorizingCopyWithAssumedAlignmentILi128EEENS4_14SM90_TMA_STOREES25_S27_S27_EEEvvEEEEvNT_6ParamsE,(.L_x_194 - _ZN7cutlass13device_kernelINS_4gemm6kernel13GemmUniversalIN4cute5tupleIJiiiiEEENS1_10collective13CollectiveMmaINS1_35MainloopSm100TmaUmmaWarpSpecializedILi3ELi2ELi4ENS5_IJNS4_1CILi2EEENSA_ILi1EEESC_EEEEENS5_IJNSA_ILi128EEENSA_ILi256EEESF_EEENS_6half_tENS5_IJlSC_lEEESI_SJ_NS4_8TiledMMAINS4_8MMA_AtomIJNS4_26SM100_MMA_F16BF16_2x1SM_SSISI_SI_fLi128ELi256ELNS4_4UMMA5MajorE0ELSO_0ELNSN_7ScaleInE0ELSP_0EEEEEENS4_6LayoutINS5_IJSC_SC_SC_EEENS5_IJNSA_ILi0EEESU_SU_EEEEENS5_IJNS4_10UnderscoreESX_SX_EEEEENS4_18SM100_TMA_2SM_LOADENS4_14ComposedLayoutINS4_7SwizzleILi3ELi4ELi3EEENS4_18smem_ptr_flag_bitsILi16EEENSS_INS5_IJNSA_ILi8EEENSA_ILi64EEEEEENS5_IJS17_SC_EEEEEEEvNS4_8identityES10_S1B_vS1C_EENS_8epilogue10collective18CollectiveEpilogueINS1E_23Sm100TmaWarpSpecializedILi4ELi2ELi32ELb1ELb0EEEJNS5_IJS17_SG_SF_EEENS5_IJNSS_IS17_SC_EENSS_INS5_IJNSA_ILi32EEESB_EEENS5_IJSC_SF_EEEEEEEESI_SJ_SI_SJ_NS1E_6fusion15FusionCallbacksIS1I_NS1Q_17LinearCombinationISI_fSI_fLNS_15FloatRoundStyleE2EEES1J_S1P_JEEENS4_5SM1004TMEM4LOAD26SM100_TMEM_LOAD_32dp32b32xENS4_13SM90_TMA_LOADENS11_INS12_ILi2ELi4ELi3EEES15_NSS_INS5_IJS16_S1L_EEENS5_IJS1L_SC_EEEEEEENS4_39AutoVectorizingCopyWithAssumedAlignmentILi128EEENS4_14SM90_TMA_STOREES25_S27_S27_EEEvvEEEEvNT_6ParamsE)
        .other          _ZN7cutlass13device_kernelINS_4gemm6kernel13GemmUniversalIN4cute5tupleIJiiiiEEENS1_10collective13CollectiveMmaINS1_35MainloopSm100TmaUmmaWarpSpecializedILi3ELi2ELi4ENS5_IJNS4_1CILi2EEENSA_ILi1EEESC_EEEEENS5_IJNSA_ILi128EEENSA_ILi256EEESF_EEENS_6half_tENS5_IJlSC_lEEESI_SJ_NS4_8TiledMMAINS4_8MMA_AtomIJNS4_26SM100_MMA_F16BF16_2x1SM_SSISI_SI_fLi128ELi256ELNS4_4UMMA5MajorE0ELSO_0ELNSN_7ScaleInE0ELSP_0EEEEEENS4_6LayoutINS5_IJSC_SC_SC_EEENS5_IJNSA_ILi0EEESU_SU_EEEEENS5_IJNS4_10UnderscoreESX_SX_EEEEENS4_18SM100_TMA_2SM_LOADENS4_14ComposedLayoutINS4_7SwizzleILi3ELi4ELi3EEENS4_18smem_ptr_flag_bitsILi16EEENSS_INS5_IJNSA_ILi8EEENSA_ILi64EEEEEENS5_IJS17_SC_EEEEEEEvNS4_8identityES10_S1B_vS1C_EENS_8epilogue10collective18CollectiveEpilogueINS1E_23Sm100TmaWarpSpecializedILi4ELi2ELi32ELb1ELb0EEEJNS5_IJS17_SG_SF_EEENS5_IJNSS_IS17_SC_EENSS_INS5_IJNSA_ILi32EEESB_EEENS5_IJSC_SF_EEEEEEEESI_SJ_SI_SJ_NS1E_6fusion15FusionCallbacksIS1I_NS1Q_17LinearCombinationISI_fSI_fLNS_15FloatRoundStyleE2EEES1J_S1P_JEEENS4_5SM1004TMEM4LOAD26SM100_TMEM_LOAD_32dp32b32xENS4_13SM90_TMA_LOADENS11_INS12_ILi2ELi4ELi3EEES15_NSS_INS5_IJS16_S1L_EEENS5_IJS1L_SC_EEEEEEENS4_39AutoVectorizingCopyWithAssumedAlignmentILi128EEENS4_14SM90_TMA_STOREES25_S27_S27_EEEvvEEEEvNT_6ParamsE,@"STO_CUDA_ENTRY STV_DEFAULT"
_ZN7cutlass13device_kernelINS_4gemm6kernel13GemmUniversalIN4cute5tupleIJiiiiEEENS1_10collective13CollectiveMmaINS1_35MainloopSm100TmaUmmaWarpSpecializedILi3ELi2ELi4ENS5_IJNS4_1CILi2EEENSA_ILi1EEESC_EEEEENS5_IJNSA_ILi128EEENSA_ILi256EEESF_EEENS_6half_tENS5_IJlSC_lEEESI_SJ_NS4_8TiledMMAINS4_8MMA_AtomIJNS4_26SM100_MMA_F16BF16_2x1SM_SSISI_SI_fLi128ELi256ELNS4_4UMMA5MajorE0ELSO_0ELNSN_7ScaleInE0ELSP_0EEEEEENS4_6LayoutINS5_IJSC_SC_SC_EEENS5_IJNSA_ILi0EEESU_SU_EEEEENS5_IJNS4_10UnderscoreESX_SX_EEEEENS4_18SM100_TMA_2SM_LOADENS4_14ComposedLayoutINS4_7SwizzleILi3ELi4ELi3EEENS4_18smem_ptr_flag_bitsILi16EEENSS_INS5_IJNSA_ILi8EEENSA_ILi64EEEEEENS5_IJS17_SC_EEEEEEEvNS4_8identityES10_S1B_vS1C_EENS_8epilogue10collective18CollectiveEpilogueINS1E_23Sm100TmaWarpSpecializedILi4ELi2ELi32ELb1ELb0EEEJNS5_IJS17_SG_SF_EEENS5_IJNSS_IS17_SC_EENSS_INS5_IJNSA_ILi32EEESB_EEENS5_IJSC_SF_EEEEEEEESI_SJ_SI_SJ_NS1E_6fusion15FusionCallbacksIS1I_NS1Q_17LinearCombinationISI_fSI_fLNS_15FloatRoundStyleE2EEES1J_S1P_JEEENS4_5SM1004TMEM4LOAD26SM100_TMEM_LOAD_32dp32b32xENS4_13SM90_TMA_LOADENS11_INS12_ILi2ELi4ELi3EEES15_NSS_INS5_IJS16_S1L_EEENS5_IJS1L_SC_EEEEEEENS4_39AutoVectorizingCopyWithAssumedAlignmentILi128EEENS4_14SM90_TMA_STOREES25_S27_S27_EEEvvEEEEvNT_6ParamsE:
[----:B------:R-:W1:Y:S01]  /*0000*/  LDC R1, c[0x0][0x37c] ;  /* 0x0000df00ff017b82 */ /* 0x000e620000000800 */
[----:B------:R-:W2:Y:S01]  /*0010*/  S2R R105, SR_TID.X ;  /* 0x0000000000697919 */ /* 0x000ea20000002100 */
[----:B------:R-:W3:Y:S06]  /*0020*/  LDCU.64 UR6, c[0x0][0x890] ;  /* 0x00011200ff0677ac */ /* 0x000eec0008000a00 */
[----:B------:R-:W4:Y:S01]  /*0030*/  S2UR UR37, SR_CgaCtaId ;  /* 0x00000000002579c3 */ /* 0x000f220000008800 */
[----:B------:R-:W-:Y:S02]  /*0040*/  PRMT R92, RZ, 0x7610, R92 ;  /* 0x00007610ff5c7816 */ /* 0x000fe4000000005c */
[----:B------:R-:W-:Y:S01]  /*0050*/  ELECT P1, URZ, PT ;  /* 0x0000000000ff782f */ /* 0x000fe20003820000 */
[----:B------:R-:W1:Y:S01]  /*0060*/  LDCU.64 UR46, c[0x0][0x358] ;  /* 0x00006b00ff2e77ac */ /* 0x000e620008000a00 */
[----:B---3--:R-:W-:-:S04]  /*0070*/  UISETP.NE.U32.AND UP0, UPT, UR6, URZ, UPT ;  /* 0x000000ff0600728c */ /* 0x008fc8000bf05070 */
[----:B------:R-:W-:Y:S02]  /*0080*/  UISETP.NE.AND.EX UP0, UPT, UR7, URZ, UPT, UP0 ;  /* 0x000000ff0700728c */ /* 0x000fe4000bf05300 */
[----:B----4-:R-:W-:Y:S02]  /*0090*/  ULOP3.LUT UR5, UR37, 0x1, URZ, 0xc0, !UPT ;  /* 0x0000000125057892 */ /* 0x010fe4000f8ec0ff */
[----:B------:R-:W-:Y:S01]  /*00a0*/  ULOP3.LUT UR4, UR37, 0x1, URZ, 0x3c, !UPT ;  /* 0x0000000125047892 */ /* 0x000fe2000f8e3cff */
[----:B--2---:R-:W-:-:S05]  /*00b0*/  SHF.R.U32.HI R96, RZ, 0x5, R105 ;  /* 0x00000005ff607819 */ /* 0x004fca0000011669 */
[----:B------:R-:W2:Y:S02]  /*00c0*/  SHFL.IDX PT, R0, R96, RZ, 0x1f ;  /* 0x00001fff60007589 */ /* 0x000ea400000e0000 */
[----:B--2---:R-:W-:Y:S01]  /*00d0*/  R2UR UR10, R0 ;  /* 0x00000000000a72ca */ /* 0x004fe200000e0000 */
[----:B-1----:R-:W-:-:S14]  /*00e0*/  BRA.U UP0, `(.L_x_0) ;  /* 0x00000001002c7547 */ /* 0x002fdc000b800000 */
[----:B------:R-:W1:Y:S02]  /*00f0*/  LDCU.64 UR8, c[0x0][0x888] ;  /* 0x00011100ff0877ac */ /* 0x000e640008000a00 */
[----:B-1----:R-:W-:-:S04]  /*0100*/  UISETP.NE.U32.AND UP0, UPT, UR8, URZ, UPT ;  /* 0x000000ff0800728c */ /* 0x002fc8000bf05070 */
[----:B------:R-:W-:-:S09]  /*0110*/  UISETP.NE.AND.EX UP0, UPT, UR9, URZ, UPT, UP0 ;  /* 0x000000ff0900728c */ /* 0x000fd2000bf05300 */
[----:B------:R-:W-:Y:S05]  /*0120*/  BRA.U !UP0, `(.L_x_1) ;  /* 0x0000000108107547 */ /* 0x000fea000b800000 */
[----:B------:R-:W1:Y:S02]  /*0130*/  LDC.64 R2, c[0x0][0x888] ;  /* 0x00022200ff027b82 */ /* 0x000e640000000a00 */
[----:B-1----:R1:W5:Y:S01]  /*0140*/  LDG.E R49, desc[UR46][R2.64] ;  /* 0x0000002e02317981 */ /* 0x002362000c1e1900 */
[----:B------:R-:W-:Y:S01]  /*0150*/  HFMA2 R92, -RZ, RZ, 0, 5.9604644775390625e-08 ;  /* 0x00000001ff5c7431 */ /* 0x000fe200000001ff */
[----:B------:R-:W-:Y:S05]  /*0160*/  BRA `(.L_x_0) ;  /* 0x00000000000c7947 */ /* 0x000fea0003800000 */
.L_x_1:
[----:B------:R-:W1:Y:S01]  /*0170*/  LDCU UR8, c[0x0][0x880] ;  /* 0x00011000ff0877ac */ /* 0x000e620008000800 */
[----:B------:R-:W-:Y:S01]  /*0180*/  HFMA2 R92, -RZ, RZ, 0, 5.9604644775390625e-08 ;  /* 0x00000001ff5c7431 */ /* 0x000fe200000001ff */
[----:B-1----:R-:W-:-:S07]  /*0190*/  MOV R49, UR8 ;  /* 0x0000000800317c02 */ /* 0x002fce0008000f00 */
.L_x_0:
[----:B------:R-:W2:Y:S02]  /*01a0*/  LDCU.64 UR8, c[0x0][0x8b0] ;  /* 0x00011600ff0877ac */ /* 0x000ea40008000a00 */
[----:B--2---:R-:W-:-:S04]  /*01b0*/  UISETP.NE.U32.AND UP0, UPT, UR8, URZ, UPT ;  /* 0x000000ff0800728c */ /* 0x004fc8000bf05070 */
[----:B------:R-:W-:-:S09]  /*01c0*/  UISETP.NE.AND.EX UP0, UPT, UR9, URZ, UPT, UP0 ;  /* 0x000000ff0900728c */ /* 0x000fd2000bf05300 */
[----:B------:R-:W-:Y:S05]  /*01d0*/  BRA.U UP0, `(.L_x_2) ;  /* 0x0000000100247547 */ /* 0x000fea000b800000 */
[----:B------:R-:W2:Y:S02]  /*01e0*/  LDCU.64 UR8, c[0x0][0x8a8] ;  /* 0x00011500ff0877ac */ /* 0x000ea40008000a00 */
[----:B--2---:R-:W-:-:S04]  /*01f0*/  UISETP.NE.U32.AND UP0, UPT, UR8, URZ, UPT ;  /* 0x000000ff0800728c */ /* 0x004fc8000bf05070 */
[----:B------:R-:W-:-:S09]  /*0200*/  UISETP.NE.AND.EX UP0, UPT, UR9, URZ, UPT, UP0 ;  /* 0x000000ff0900728c */ /* 0x000fd2000bf05300 */
[----:B------:R-:W-:Y:S05]  /*0210*/  BRA.U !UP0, `(.L_x_3) ;  /* 0x00000001080c7547 */ /* 0x000fea000b800000 */
[----:B-1----:R-:W1:Y:S02]  /*0220*/  LDC.64 R2, c[0x0][0x8a8] ;  /* 0x00022a00ff027b82 */ /* 0x002e640000000a00 */
[----:B-1----:R2:W5:Y:S01]  /*0230*/  LDG.E R47, desc[UR46][R2.64] ;  /* 0x0000002e022f7981 */ /* 0x002562000c1e1900 */
[----:B------:R-:W-:Y:S05]  /*0240*/  BRA `(.L_x_2) ;  /* 0x0000000000087947 */ /* 0x000fea0003800000 */
.L_x_3:
[----:B------:R-:W2:Y:S02]  /*0250*/  LDCU UR8, c[0x0][0x8a0] ;  /* 0x00011400ff0877ac */ /* 0x000ea40008000800 */
[----:B--2---:R-:W-:Y:S02]  /*0260*/  MOV R47, UR8 ;  /* 0x00000008002f7c02 */ /* 0x004fe40008000f00 */
.L_x_2:
[----:B------:R-:W-:Y:S01]  /*0270*/  IMAD.U32 R0, RZ, RZ, UR10 ;  /* 0x0000000aff007e24 */ /* 0x000fe2000f8e00ff */
[----:B------:R-:W-:Y:S04]  /*0280*/  BSSY.RECONVERGENT B0, `(.L_x_4) ;  /* 0x000000c000007945 */ /* 0x000fe80003800200 */
[C---:B------:R-:W-:Y:S02]  /*0290*/  ISETP.NE.OR P2, PT, R0.reuse, 0x1, !P1 ;  /* 0x000000010000780c */ /* 0x040fe40004f45670 */
[----:B------:R-:W-:-:S11]  /*02a0*/  ISETP.NE.OR P0, PT, R0, 0x3, !P1 ;  /* 0x000000030000780c */ /* 0x000fd60004f05670 */
[----:B------:R-:W-:Y:S05]  /*02b0*/  @P2 BRA `(.L_x_5) ;  /* 0x0000000000202947 */ /* 0x000fea0003800000 */
[----:B------:R-:W3:Y:S02]  /*02c0*/  LDCU.64 UR8, c[0x0][0x348] ;  /* 0x00006900ff0877ac */ /* 0x000ee40008000a00 */
[----:B---3--:R-:W-:Y:S02]  /*02d0*/  UIADD3 UR12, UP1, UPT, UR8, 0x80, URZ ;  /* 0x00000080080c7890 */ /* 0x008fe4000ff3e0ff */
[----:B------:R-:W-:Y:S02]  /*02e0*/  UIADD3 UR8, UP0, UPT, UR8, 0x180, URZ ;  /* 0x0000018008087890 */ /* 0x000fe4000ff1e0ff */
[----:B------:R-:W-:Y:S02]  /*02f0*/  UIADD3.X UR13, UPT, UPT, URZ, UR9, URZ, UP1, !UPT ;  /* 0x00000009ff0d7290 */ /* 0x000fe40008ffe4ff */
[----:B------:R-:W-:-:S07]  /*0300*/  UIADD3.X UR9, UPT, UPT, URZ, UR9, URZ, UP0, !UPT ;  /* 0x00000009ff097290 */ /* 0x000fce00087fe4ff */
[----:B------:R3:W-:Y:S02]  /*0310*/  UTMACCTL.PF [UR12] ;  /* 0x000000000c0079b9 */ /* 0x0007e40008040000 */
[----:B------:R3:W-:Y:S02]  /*0320*/  UTMACCTL.PF [UR8] ;  /* 0x00000000080079b9 */ /* 0x0007e40008040000 */
[----:B---3--:R-:W-:Y:S01]  /*0330*/  NOP ;  /* 0x0000000000007918 */ /* 0x008fe20000000000 */
.L_x_5:
[----:B------:R-:W-:Y:S05]  /*0340*/  BSYNC.RECONVERGENT B0 ;  /* 0x0000000000007941 */ /* 0x000fea0003800200 */
.L_x_4:
[----:B------:R-:W-:Y:S04]  /*0350*/  BSSY.RECONVERGENT B0, `(.L_x_6) ;  /* 0x000000a000007945 */ /* 0x000fe80003800200 */
        /* <DEDUP_REMOVED lines=9> */
.L_x_7:
[----:B------:R-:W-:Y:S05]  /*03f0*/  BSYNC.RECONVERGENT B0 ;  /* 0x0000000000007941 */ /* 0x000fea0003800200 */
.L_x_6:
[----:B------:R-:W3:Y:S01]  /*0400*/  LDCU.64 UR8, c[0x0][0x888] ;  /* 0x00011100ff0877ac */ /* 0x000ee20008000a00 */
[----:B------:R-:W-:Y:S02]  /*0410*/  UISETP.EQ.U32.AND UP1, UPT, UR6, URZ, UPT ;  /* 0x000000ff0600728c */ /* 0x000fe4000bf22070 */
[----:B------:R-:W-:Y:S02]  /*0420*/  UPLOP3.LUT UP5, UPT, UPT, UPT, UPT, 0x80, 0x8 ;  /* 0x000000000008789c */ /* 0x000fe40003faf070 */
[----:B---3--:R-:W-:-:S04]  /*0430*/  UISETP.NE.U32.AND UP0, UPT, UR8, URZ, UPT ;  /* 0x000000ff0800728c */ /* 0x008fc8000bf05070 */
[----:B------:R-:W-:-:S04]  /*0440*/  UISETP.NE.AND.EX UP0, UPT, UR9, URZ, UPT, UP0 ;  /* 0x000000ff0900728c */ /* 0x000fc8000bf05300 */
[----:B------:R-:W-:-:S04]  /*0450*/  UISETP.EQ.OR.EX UP2, UPT, UR7, URZ, !UP0, UP1 ;  /* 0x000000ff0700728c */ /* 0x000fc8000c742710 */
[----:B------:R-:W-:-:S05]  /*0460*/  UP2UR UR50, UPR, URZ, 0x4 ;  /* 0x00000004ff327883 */ /* 0x000fca0008000000 */
[----:B------:R-:W-:Y:S07]  /*0470*/  BRA.U !UP2, `(.L_x_8) ;  /* 0x000000010a207547 */ /* 0x000fee000b800000 */
[----:B------:R-:W-:Y:S01]  /*0480*/  UISETP.NE.U32.AND UP2, UPT, UR6, URZ, UPT ;  /* 0x000000ff0600728c */ /* 0x000fe2000bf45070 */
[----:B-----5:R-:W-:Y:S01]  /*0490*/  FSETP.NEU.AND P0, PT, R49, RZ, PT ;  /* 0x000000ff3100720b */ /* 0x020fe20003f0d000 */
[----:B------:R-:W-:Y:S02]  /*04a0*/  USEL UR6, URZ, 0xffffffff, UP0 ;  /* 0xffffffffff067887 */ /* 0x000fe40008000000 */
[----:B------:R-:W-:-:S10]  /*04b0*/  UISETP.NE.AND.EX UP2, UPT, UR7, URZ, UPT, UP2 ;  /* 0x000000ff0700728c */ /* 0x000fd4000bf45320 */
[----:B------:R-:W-:Y:S01]  /*04c0*/  VOTEU.ANY UP1, P0 ;  /* 0x0000000000ff7886 */ /* 0x000fe20000020100 */
[----:B------:R-:W-:-:S04]  /*04d0*/  @!UP2 USEL UR6, URZ, 0xffffffff, UP1 ;  /* 0xffffffffff06a887 */ /* 0x000fc80008800000 */
[----:B------:R-:W-:-:S04]  /*04e0*/  ULOP3.LUT UR6, UR6, 0x1, URZ, 0xc0, !UPT ;  /* 0x0000000106067892 */ /* 0x000fc8000f8ec0ff */
[----:B------:R-:W-:-:S11]  /*04f0*/  UISETP.NE.U32.AND UP5, UPT, UR6, 0x1, UPT ;  /* 0x000000010600788c */ /* 0x000fd6000bfa5070 */
.L_x_8:
[----:B------:R-:W3:Y:S01]  /*0500*/  SHFL.IDX PT, R0, R96, RZ, 0x1f ;  /* 0x00001fff60007589 */ /* 0x000ee200000e0000 */
[----:B------:R-:W-:-:S04]  /*0510*/  UISETP.NE.AND UP1, UPT, UR10, 0x2, UPT ;  /* 0x000000020a00788c */ /* 0x000fc8000bf25270 */
[----:B------:R-:W-:Y:S02]  /*0520*/  UISETP.EQ.AND UP2, UPT, UR5, URZ, !UP1 ;  /* 0x000000ff0500728c */ /* 0x000fe4000cf42270 */
[----:B------:R-:W-:-:S04]  /*0530*/  USEL UR6, URZ, 0x1, UP1 ;  /* 0x00000001ff067887 */ /* 0x000fc80008800000 */
[----:B------:R-:W-:Y:S02]  /*0540*/  PLOP3.LUT P5, PT, P1, PT, UP2, 0x80, 0x8 ;  /* 0x000000000008781c */ /* 0x000fe40000faf028 */
[----:B---3--:R-:W-:-:S13]  /*0550*/  ISETP.NE.AND P0, PT, R0, RZ, PT ;  /* 0x000000ff0000720c */ /* 0x008fda0003f05270 */
[----:B------:R-:W-:Y:S05]  /*0560*/  @P0 BRA `(.L_x_9) ;  /* 0x00000000003c0947 */ /* 0x000fea0003800000 */
[----:B------:R-:W-:Y:S01]  /*0570*/  UMOV UR8, 0x400 ;  /* 0x0000040000087882 */ /* 0x000fe20000000000 */
[----:B------:R-:W-:Y:S01]  /*0580*/  UMOV UR7, 0x1 ;  /* 0x0000000100077882 */ /* 0x000fe20000000000 */
[----:B------:R-:W-:Y:S02]  /*0590*/  ULEA UR8, UR37, UR8, 0x18 ;  /* 0x0000000825087291 */ /* 0x000fe4000f8ec0ff */
[----:B------:R-:W-:-:S04]  /*05a0*/  UIADD3 UR12, UPT, UPT, -UR7, 0x100000, URZ ;  /* 0x00100000070c7890 */ /* 0x000fc8000fffe1ff */
[----:B------:R-:W-:Y:S02]  /*05b0*/  USHF.L.U32 UR13, UR12, 0xb, URZ ;  /* 0x0000000b0c0d7899 */ /* 0x000fe400080006ff */
[----:B------:R-:W-:Y:S01]  /*05c0*/  USHF.L.U32 UR12, UR12, 0x1, URZ ;  /* 0x000000010c0c7899 */ /* 0x000fe200080006ff */
[----:B------:R-:W-:Y:S01]  /*05d0*/  ELECT P0, URZ, PT ;  /* 0x0000000000ff782f */ /* 0x000fe20003800000 */
[----:B------:R-:W3:Y:S10]  /*05e0*/  FENCE.VIEW.ASYNC.S ;  /* 0x00000000000073c6 */ /* 0x000ef40000000000 */
[----:B---3--:R3:W4:Y:S01]  /*05f0*/  SYNCS.EXCH.64 URZ, [UR8], UR12 ;  /* 0x0000000c08ff75b2 */ /* 0x0087220008000100 */
[----:B------:R3:W1:Y:S01]  /*0600*/  SYNCS.EXCH.64 URZ, [UR8+0x18], UR12 ;  /* 0x0000180c08ff75b2 */ /* 0x0006620008000100 */
[----:B------:R3:W1:Y:S01]  /*0610*/  SYNCS.EXCH.64 URZ, [UR8+0x8], UR12 ;  /* 0x0000080c08ff75b2 */ /* 0x0006620008000100 */
[----:B------:R3:W1:Y:S01]  /*0620*/  SYNCS.EXCH.64 URZ, [UR8+0x20], UR12 ;  /* 0x0000200c08ff75b2 */ /* 0x0006620008000100 */
[----:B------:R3:W1:Y:S01]  /*0630*/  SYNCS.EXCH.64 URZ, [UR8+0x10], UR12 ;  /* 0x0000100c08ff75b2 */ /* 0x0006620008000100 */
[----:B------:R3:W1:Y:S01]  /*0640*/  SYNCS.EXCH.64 URZ, [UR8+0x28], UR12 ;  /* 0x0000280c08ff75b2 */ /* 0x0006620008000100 */
[----:B------:R-:W-:Y:S01]  /*0650*/  NOP ;  /* 0x0000000000007918 */ /* 0x000fe20000000000 */
.L_x_9:
[----:B------:R-:W2:Y:S01]  /*0660*/  SHFL.IDX PT, R0, R96, RZ, 0x1f ;  /* 0x00001fff60007589 */ /* 0x000ea200000e0000 */
[----:B------:R-:W-:Y:S01]  /*0670*/  NOP ;  /* 0x0000000000007918 */ /* 0x000fe20000000000 */
[----:B--2---:R-:W-:-:S13]  /*0680*/  ISETP.NE.AND P0, PT, R0, 0x1, PT ;  /* 0x000000010000780c */ /* 0x004fda0003f05270 */
[----:B------:R-:W-:Y:S05]  /*0690*/  @P0 BRA `(.L_x_10) ;  /* 0x0000000000540947 */ /* 0x000fea0003800000 */
[----:B------:R-:W-:Y:S01]  /*06a0*/  UMOV UR9, 0x400 ;  /* 0x0000040000097882 */ /* 0x000fe20000000000 */
[----:B---3--:R-:W-:Y:S01]  /*06b0*/  UMOV UR8, 0x20 ;  /* 0x0000002000087882 */ /* 0x008fe20000000000 */
[----:B------:R-:W-:Y:S01]  /*06c0*/  UMOV UR7, 0x80 ;  /* 0x0000008000077882 */ /* 0x000fe20000000000 */
[----:B------:R-:W-:Y:S02]  /*06d0*/  ULEA UR9, UR37, UR9, 0x18 ;  /* 0x0000000925097291 */ /* 0x000fe4000f8ec0ff */
[----:B------:R-:W-:-:S04]  /*06e0*/  UIADD3 UR12, UPT, UPT, -UR8, 0x100000, URZ ;  /* 0x00100000080c7890 */ /* 0x000fc8000fffe1ff */
[----:B------:R-:W-:Y:S02]  /*06f0*/  USHF.L.U32 UR13, UR12, 0xb, URZ ;  /* 0x0000000b0c0d7899 */ /* 0x000fe400080006ff */
[----:B------:R-:W-:Y:S02]  /*0700*/  USHF.L.U32 UR12, UR12, 0x1, URZ ;  /* 0x000000010c0c7899 */ /* 0x000fe400080006ff */
[----:B------:R-:W-:-:S04]  /*0710*/  UIADD3 UR14, UPT, UPT, -UR7, 0x100000, URZ ;  /* 0x00100000070e7890 */ /* 0x000fc8000fffe1ff */
[----:B------:R-:W-:Y:S02]  /*0720*/  USHF.L.U32 UR15, UR14, 0xb, URZ ;  /* 0x0000000b0e0f7899 */ /* 0x000fe400080006ff */
[----:B------:R-:W-:Y:S01]  /*0730*/  USHF.L.U32 UR14, UR14, 0x1, URZ ;  /* 0x000000010e0e7899 */ /* 0x000fe200080006ff */
[----:B------:R-:W-:Y:S01]  /*0740*/  ELECT P0, URZ, PT ;  /* 0x0000000000ff782f */ /* 0x000fe20003800000 */
[----:B------:R-:W2:Y:S02]  /*0750*/  FENCE.VIEW.ASYNC.S ;  /* 0x00000000000073c6 */ /* 0x000ea40000000000 */
[----:B--2---:R2:W3:Y:S08]  /*0760*/  SYNCS.EXCH.64 URZ, [UR9+0x30], UR12 ;  /* 0x0000300c09ff75b2 */ /* 0x0044f00008000100 */
[----:B------:R2:W1:Y:S01]  /*0770*/  SYNCS.EXCH.64 URZ, [UR9+0x50], UR14 ;  /* 0x0000500e09ff75b2 */ /* 0x0004620008000100 */
[----:B------:R2:W1:Y:S01]  /*0780*/  SYNCS.EXCH.64 URZ, [UR9+0x38], UR12 ;  /* 0x0000380c09ff75b2 */ /* 0x0004620008000100 */
[----:B------:R2:W1:Y:S01]  /*0790*/  SYNCS.EXCH.64 URZ, [UR9+0x58], UR14 ;  /* 0x0000580e09ff75b2 */ /* 0x0004620008000100 */
[----:B------:R2:W1:Y:S01]  /*07a0*/  SYNCS.EXCH.64 URZ, [UR9+0x40], UR12 ;  /* 0x0000400c09ff75b2 */ /* 0x0004620008000100 */
[----:B------:R2:W1:Y:S01]  /*07b0*/  SYNCS.EXCH.64 URZ, [UR9+0x60], UR14 ;  /* 0x0000600e09ff75b2 */ /* 0x0004620008000100 */
[----:B------:R2:W1:Y:S01]  /*07c0*/  SYNCS.EXCH.64 URZ, [UR9+0x48], UR12 ;  /* 0x0000480c09ff75b2 */ /* 0x0004620008000100 */
[----:B------:R2:W1:Y:S01]  /*07d0*/  SYNCS.EXCH.64 URZ, [UR9+0x68], UR14 ;  /* 0x0000680e09ff75b2 */ /* 0x0004620008000100 */
[----:B------:R-:W-:Y:S01]  /*07e0*/  NOP ;  /* 0x0000000000007918 */ /* 0x000fe20000000000 */
.L_x_10:
[----:B------:R-:W4:Y:S01]  /*07f0*/  SHFL.IDX PT, R0, R96, RZ, 0x1f ;  /* 0x00001fff60007589 */ /* 0x000f2200000e0000 */
[----:B------:R-:W-:Y:S01]  /*0800*/  NOP ;  /* 0x0000000000007918 */ /* 0x000fe20000000000 */
[----:B----4-:R-:W-:-:S13]  /*0810*/  ISETP.NE.AND P0, PT, R0, 0x3, PT ;  /* 0x000000030000780c */ /* 0x010fda0003f05270 */
[----:B------:R-:W-:Y:S05]  /*0820*/  @P0 BRA `(.L_x_11) ;  /* 0x00000000002c0947 */ /* 0x000fea0003800000 */
[----:B---3--:R-:W-:Y:S01]  /*0830*/  UMOV UR8, 0x400 ;  /* 0x0000040000087882 */ /* 0x008fe20000000000 */
[----:B------:R-:W-:Y:S01]  /*0840*/  UMOV UR7, 0x20 ;  /* 0x0000002000077882 */ /* 0x000fe20000000000 */
[----:B------:R-:W-:Y:S02]  /*0850*/  ULEA UR8, UR37, UR8, 0x18 ;  /* 0x0000000825087291 */ /* 0x000fe4000f8ec0ff */
[----:B--2---:R-:W-:-:S04]  /*0860*/  UIADD3 UR12, UPT, UPT, -UR7, 0x100000, URZ ;  /* 0x00100000070c7890 */ /* 0x004fc8000fffe1ff */
[----:B------:R-:W-:Y:S02]  /*0870*/  USHF.L.U32 UR13, UR12, 0xb, URZ ;  /* 0x0000000b0c0d7899 */ /* 0x000fe400080006ff */
[----:B------:R-:W-:Y:S01]  /*0880*/  USHF.L.U32 UR12, UR12, 0x1, URZ ;  /* 0x000000010c0c7899 */ /* 0x000fe200080006ff */
[----:B------:R-:W-:Y:S01]  /*0890*/  ELECT P0, URZ, PT ;  /* 0x0000000000ff782f */ /* 0x000fe20003800000 */
[----:B------:R-:W2:Y:S10]  /*08a0*/  FENCE.VIEW.ASYNC.S ;  /* 0x00000000000073c6 */ /* 0x000eb40000000000 */
[----:B--2---:R4:W2:Y:S01]  /*08b0*/  SYNCS.EXCH.64 URZ, [UR8+0x70], UR12 ;  /* 0x0000700c08ff75b2 */ /* 0x0048a20008000100 */
[----:B------:R4:W3:Y:S02]  /*08c0*/  SYNCS.EXCH.64 URZ, [UR8+0x78], UR12 ;  /* 0x0000780c08ff75b2 */ /* 0x0008e40008000100 */
[----:B----4-:R-:W-:Y:S01]  /*08d0*/  NOP ;  /* 0x0000000000007918 */ /* 0x010fe20000000000 */
.L_x_11:
[----:B------:R-:W4:Y:S01]  /*08e0*/  SHFL.IDX PT, R0, R96, RZ, 0x1f ;  /* 0x00001fff60007589 */ /* 0x000f2200000e0000 */
[----:B------:R-:W-:Y:S01]  /*08f0*/  NOP ;  /* 0x0000000000007918 */ /* 0x000fe20000000000 */
[----:B----4-:R-:W-:-:S13]  /*0900*/  ISETP.NE.AND P0, PT, R0, 0x4, PT ;  /* 0x000000040000780c */ /* 0x010fda0003f05270 */
[----:B------:R-:W-:Y:S05]  /*0910*/  @P0 BRA `(.L_x_12) ;  /* 0x0000000000480947 */ /* 0x000fea0003800000 */
[----:B--2---:R-:W-:Y:S01]  /*0920*/  UMOV UR9, 0x1e0 ;  /* 0x000001e000097882 */ /* 0x004fe20000000000 */
[----:B---3--:R-:W-:Y:S01]  /*0930*/  UMOV UR8, 0x400 ;  /* 0x0000040000087882 */ /* 0x008fe20000000000 */
[----:B------:R-:W-:Y:S01]  /*0940*/  USEL UR9, UR9, 0x1a0, UP5 ;  /* 0x000001a009097887 */ /* 0x000fe2000a800000 */
        /* <DEDUP_REMOVED lines=10> */
[----:B--2---:R4:W2:Y:S08]  /*09f0*/  SYNCS.EXCH.64 URZ, [UR8+0x80], UR12 ;  /* 0x0000800c08ff75b2 */ /* 0x0048b00008000100 */
[----:B------:R4:W3:Y:S01]  /*0a00*/  SYNCS.EXCH.64 URZ, [UR8+0x90], UR14 ;  /* 0x0000900e08ff75b2 */ /* 0x0008e20008000100 */
[----:B------:R4:W1:Y:S01]  /*0a10*/  SYNCS.EXCH.64 URZ, [UR8+0x88], UR12 ;  /* 0x0000880c08ff75b2 */ /* 0x0008620008000100 */
[----:B------:R4:W1:Y:S02]  /*0a20*/  SYNCS.EXCH.64 URZ, [UR8+0x98], UR14 ;  /* 0x0000980e08ff75b2 */ /* 0x0008640008000100 */
[----:B----4-:R-:W-:Y:S01]  /*0a30*/  NOP ;  /* 0x0000000000007918 */ /* 0x010fe20000000000 */
.L_x_12:
[----:B------:R-:W4:Y:S01]  /*0a40*/  SHFL.IDX PT, R0, R96, RZ, 0x1f ;  /* 0x00001fff60007589 */ /* 0x000f2200000e0000 */
[----:B------:R-:W-:Y:S01]  /*0a50*/  NOP ;  /* 0x0000000000007918 */ /* 0x000fe20000000000 */
[----:B----4-:R-:W-:-:S13]  /*0a60*/  ISETP.NE.AND P0, PT, R0, 0x5, PT ;  /* 0x000000050000780c */ /* 0x010fda0003f05270 */
[----:B------:R-:W-:Y:S05]  /*0a70*/  @P0 BRA `(.L_x_13) ;  /* 0x0000000000540947 */ /* 0x000fea0003800000 */
[----:B--2---:R-:W-:Y:S01]  /*0a80*/  UMOV UR9, 0x400 ;  /* 0x0000040000097882 */ /* 0x004fe20000000000 */
        /* <DEDUP_REMOVED lines=14> */
[----:B------:R4:W1:Y:S01]  /*0b70*/  SYNCS.EXCH.64 URZ, [UR9+0xc8], UR14 ;  /* 0x0000c80e09ff75b2 */ /* 0x0008620008000100 */
[----:B------:R4:W1:Y:S01]  /*0b80*/  SYNCS.EXCH.64 URZ, [UR9+0xb0], UR12 ;  /* 0x0000b00c09ff75b2 */ /* 0x0008620008000100 */
[----:B------:R4:W1:Y:S01]  /*0b90*/  SYNCS.EXCH.64 URZ, [UR9+0xd0], UR14 ;  /* 0x0000d00e09ff75b2 */ /* 0x0008620008000100 */
[----:B------:R4:W1:Y:S01]  /*0ba0*/  SYNCS.EXCH.64 URZ, [UR9+0xb8], UR12 ;  /* 0x0000b80c09ff75b2 */ /* 0x0008620008000100 */
[----:B------:R4:W1:Y:S02]  /*0bb0*/  SYNCS.EXCH.64 URZ, [UR9+0xd8], UR14 ;  /* 0x0000d80e09ff75b2 */ /* 0x0008640008000100 */
[----:B----4-:R-:W-:Y:S01]  /*0bc0*/  NOP ;  /* 0x0000000000007918 */ /* 0x010fe20000000000 */
.L_x_13:
[----:B------:R-:W4:Y:S01]  /*0bd0*/  SHFL.IDX PT, R0, R96, RZ, 0x1f ;  /* 0x00001fff60007589 */ /* 0x000f2200000e0000 */
[----:B------:R-:W-:Y:S01]  /*0be0*/  ISETP.NE.OR P1, PT, RZ, UR10, !P1 ;  /* 0x0000000aff007c0c */ /* 0x000fe2000cf25670 */
        /* <DEDUP_REMOVED lines=12> */
[----:B------:R4:W3:Y:S01]  /*0cb0*/  SYNCS.EXCH.64 URZ, [UR8+0xf0], UR12 ;  /* 0x0000f00c08ff75b2 */ /* 0x0008e20008000100 */
[----:B------:R4:W1:Y:S01]  /*0cc0*/  SYNCS.EXCH.64 URZ, [UR8+0xe8], UR12 ;  /* 0x0000e80c08ff75b2 */ /* 0x0008620008000100 */
[----:B------:R4:W1:Y:S02]  /*0cd0*/  SYNCS.EXCH.64 URZ, [UR8+0xf8], UR12 ;  /* 0x0000f80c08ff75b2 */ /* 0x0008640008000100 */
[----:B----4-:R-:W-:Y:S01]  /*0ce0*/  NOP ;  /* 0x0000000000007918 */ /* 0x010fe20000000000 */
.L_x_14:
[----:B------:R-:W-:Y:S01]  /*0cf0*/  VOTEU.ALL UP1, P1 ;  /* 0x0000000000ff7886 */ /* 0x000fe20000820000 */
[----:B---3--:R-:W3:Y:S01]  /*0d00*/  LDCU UR8, c[0x0][0x36c] ;  /* 0x00006d80ff0877ac */ /* 0x008ee20008000800 */
[----:B------:R-:W-:Y:S01]  /*0d10*/  NOP ;  /* 0x0000000000007918 */ /* 0x000fe20000000000 */
[----:B------:R-:W-:Y:S01]  /*0d20*/  LOP3.LUT R10, R105, 0x1f, RZ, 0xc0, !PT ;  /* 0x0000001f690a7812 */ /* 0x000fe200078ec0ff */
[----:B--2---:R-:W-:Y:S01]  /*0d30*/  UMOV UR12, 0x20 ;  /* 0x00000020000c7882 */ /* 0x004fe20000000000 */
[----:B------:R-:W-:Y:S01]  /*0d40*/  @!UP1 UMOV UR7, 0x400 ;  /* 0x0000040000079882 */ /* 0x000fe20000000000 */
[----:B------:R-:W-:-:S04]  /*0d50*/  @!UP1 UIADD3 UR12, UPT, UPT, -UR12, 0x100000, URZ ;  /* 0x001000000c0c9890 */ /* 0x000fc8000fffe1ff */
[----:B------:R-:W-:Y:S02]  /*0d60*/  @!UP1 USHF.L.U32 UR13, UR12, 0xb, URZ ;  /* 0x0000000b0c0d9899 */ /* 0x000fe400080006ff */
[----:B------:R-:W-:Y:S02]  /*0d70*/  @!UP1 USHF.L.U32 UR12, UR12, 0x1, URZ ;  /* 0x000000010c0c9899 */ /* 0x000fe400080006ff */
[----:B------:R-:W-:Y:S01]  /*0d80*/  @!UP1 ULEA UR7, UR37, UR7, 0x18 ;  /* 0x0000000725079291 */ /* 0x000fe2000f8ec0ff */
[----:B------:R-:W-:Y:S01]  /*0d90*/  VOTEU.ALL UP1, P1 ;  /* 0x0000000000ff7886 */ /* 0x000fe20000820000 */
[----:B------:R-:W-:Y:S01]  /*0da0*/  UISETP.NE.AND UP4, UPT, UR10, URZ, UPT ;  /* 0x000000ff0a00728c */ /* 0x000fe2000bf85270 */
[----:B------:R-:W2:Y:S09]  /*0db0*/  FENCE.VIEW.ASYNC.S ;  /* 0x00000000000073c6 */ /* 0x000eb20000000000 */
[----:B--2---:R2:W4:Y:S01]  /*0dc0*/  @!UP1 SYNCS.EXCH.64 URZ, [UR7+0x100], UR12 ;  /* 0x0001000c07ff95b2 */ /* 0x0045220008000100 */
[----:B---3--:R-:W-:-:S09]  /*0dd0*/  UISETP.EQ.U32.AND UP1, UPT, UR8, 0x1, UPT ;  /* 0x000000010800788c */ /* 0x008fd2000bf22070 */
[----:B------:R-:W-:Y:S05]  /*0de0*/  BRA.U !UP1, `(.L_x_15) ;  /* 0x0000000109087547 */ /* 0x000fea000b800000 */
[----:B-1--4-:R-:W-:Y:S01]  /*0df0*/  UCGABAR_ARV ;  /* 0x00000000000079c7 */ /* 0x012fe20008000000 */
[----:B------:R-:W-:Y:S05]  /*0e00*/  BRA `(.L_x_16) ;  /* 0x0000000000047947 */ /* 0x000fea0003800000 */
.L_x_15:
[----:B-1--4-:R-:W-:Y:S01]  /*0e10*/  NOP ;  /* 0x0000000000007918 */ /* 0x012fe20000000000 */
.L_x_16:
[----:B------:R-:W1:Y:S01]  /*0e20*/  S2R R15, SR_CTAID.Y ;  /* 0x00000000000f7919 */ /* 0x000e620000002600 */
[----:B------:R-:W-:-:S05]  /*0e30*/  CS2R.32 R91, SR_CgaSize ;  /* 0x00000000005b7805 */ /* 0x000fca0000008a00 */
[----:B------:R-:W-:-:S05]  /*0e40*/  IMAD R91, R91, -0xa0, RZ ;  /* 0xffffff605b5b7824 */ /* 0x000fca00078e02ff */
[----:B--2---:R-:W-:-:S14]  /*0e50*/  R2UR UR7, R91 ;  /* 0x000000005b0772ca */ /* 0x004fdc00000e0000 */
[----:B------:R-:W2:Y:S01]  /*0e60*/  LDCU UR7, c[0x0][UR7+0x2b4] ;  /* 0x00005680070777ac */ /* 0x000ea20008000800 */
[----:B------:R-:W-:-:S05]  /*0e70*/  CS2R.32 R0, SR_CgaSize ;  /* 0x0000000000007805 */ /* 0x000fca0000008a00 */
[----:B------:R-:W-:-:S06]  /*0e80*/  IMAD R0, R0, -0xa0, RZ ;  /* 0xffffff6000007824 */ /* 0x000fcc00078e02ff */
[----:B------:R-:W3:Y:S01]  /*0e90*/  LDC R0, c[0x0][R0+0x2a4] ;  /* 0x0000a90000007b82 */ /* 0x000ee20000000800 */
[----:B------:R-:W-:Y:S01]  /*0ea0*/  PRMT R8, RZ, 0x7610, R8 ;  /* 0x00007610ff087816 */ /* 0x000fe20000000008 */
[----:B------:R-:W4:Y:S01]  /*0eb0*/  S2R R9, SR_CTAID.X ;  /* 0x0000000000097919 */ /* 0x000f220000002500 */
[----:B------:R-:W-:-:S05]  /*0ec0*/  CS2R.32 R91, SR_CgaSize ;  /* 0x00000000005b7805 */ /* 0x000fca0000008a00 */
[----:B------:R-:W-:-:S05]  /*0ed0*/  IMAD R91, R91, -0xa0, RZ ;  /* 0xffffff605b5b7824 */ /* 0x000fca00078e02ff */
[----:B------:R-:W-:-:S14]  /*0ee0*/  R2UR UR8, R91 ;  /* 0x000000005b0872ca */ /* 0x000fdc00000e0000 */
[----:B------:R-:W3:Y:S01]  /*0ef0*/  LDCU UR8, c[0x0][UR8+0x2b0] ;  /* 0x00005600080877ac */ /* 0x000ee20008000800 */
[----:B------:R-:W-:Y:S01]  /*0f00*/  UISETP.NE.AND UP2, UPT, UR10, 0x2, UPT ;  /* 0x000000020a00788c */ /* 0x000fe2000bf45270 */
[----:B------:R-:W2:Y:S01]  /*0f10*/  LDC R11, c[0x0][0xb24] ;  /* 0x0002c900ff0b7b82 */ /* 0x000ea20000000800 */
[----:B------:R-:W-:-:S05]  /*0f20*/  CS2R.32 R2, SR_CgaSize ;  /* 0x0000000000027805 */ /* 0x000fca0000008a00 */
[----:B------:R-:W-:-:S06]  /*0f30*/  IMAD R2, R2, -0xa0, RZ ;  /* 0xffffff6002027824 */ /* 0x000fcc00078e02ff */
[----:B------:R-:W3:Y:S08]  /*0f40*/  LDC R2, c[0x0][R2+0x2a0] ;  /* 0x0000a80002027b82 */ /* 0x000ef00000000800 */
[----:B------:R-:W3:Y:S01]  /*0f50*/  LDC R40, c[0x0][0xb24] ;  /* 0x0002c900ff287b82 */ /* 0x000ee20000000800 */
[----:B-1----:R-:W-:-:S07]  /*0f60*/  I2FP.F32.U32 R90, R15 ;  /* 0x0000000f005a7245 */ /* 0x002fce0000201000 */
[----:B------:R-:W1:Y:S01]  /*0f70*/  S2UR UR36, SR_CTAID.Z ;  /* 0x00000000002479c3 */ /* 0x000e620000002700 */
[----:B--2---:R-:W-:Y:S01]  /*0f80*/  ISETP.GE.AND P0, PT, R11, 0x1, PT ;  /* 0x000000010b00780c */ /* 0x004fe20003f06270 */
[----:B----4-:R-:W-:Y:S01]  /*0f90*/  IMAD.MOV.U32 R14, RZ, RZ, R9 ;  /* 0x000000ffff0e7224 */ /* 0x010fe200078e0009 */
[----:B------:R-:W-:Y:S01]  /*0fa0*/  I2FP.F32.U32 R91, R9 ;  /* 0x00000009005b7245 */ /* 0x000fe20000201000 */
[----:B------:R-:W-:Y:S01]  /*0fb0*/  FMUL R90, R90, UR7 ;  /* 0x000000075a5a7c20 */ /* 0x000fe20008400000 */
[----:B------:R-:W2:Y:S03]  /*0fc0*/  LDCU UR7, c[0x0][0xb30] ;  /* 0x00016600ff0777ac */ /* 0x000ea60008000800 */
[----:B---3--:R-:W-:Y:S02]  /*0fd0*/  FMUL R91, R91, UR8 ;  /* 0x000000085b5b7c20 */ /* 0x008fe40008400000 */
[----:B------:R-:W3:Y:S08]  /*0fe0*/  F2I.U32.TRUNC.NTZ R90, R90 ;  /* 0x0000005a005a7305 */ /* 0x000ef0000020f000 */
[----:B------:R-:W4:Y:S01]  /*0ff0*/  F2I.U32.TRUNC.NTZ R91, R91 ;  /* 0x0000005b005b7305 */ /* 0x000f22000020f000 */
[----:B--2---:R-:W-:Y:S01]  /*1000*/  UISETP.NE.AND UP3, UPT, UR7, 0x1, UPT ;  /* 0x000000010700788c */ /* 0x004fe2000bf65270 */
[----:B---3--:R-:W-:-:S05]  /*1010*/  IADD3 R90, PT, PT, -R90, RZ, RZ ;  /* 0x000000ff5a5a7210 */ /* 0x008fca0007ffe1ff */
[----:B------:R-:W-:Y:S01]  /*1020*/  IMAD R90, R0, R90, R15 ;  /* 0x0000005a005a7224 */ /* 0x000fe200078e020f */
[----:B------:R-:W-:Y:S01]  /*1030*/  PRMT R0, RZ, 0x7610, R0 ;  /* 0x00007610ff007816 */ /* 0x000fe20000000000 */
[----:B----4-:R-:W-:-:S04]  /*1040*/  IMAD.MOV R91, RZ, RZ, -R91 ;  /* 0x000000ffff5b7224 */ /* 0x010fc800078e0a5b */
[----:B------:R-:W-:Y:S01]  /*1050*/  IMAD R91, R2, R91, R9 ;  /* 0x0000005b025b7224 */ /* 0x000fe200078e0209 */
[----:B-1----:R-:W-:Y:S06]  /*1060*/  BRA.U UP4, `(.L_x_17) ;  /* 0x0000000104247547 */ /* 0x002fec000b800000 */
[----:B------:R-:W-:Y:S01]  /*1070*/  ISETP.NE.AND P1, PT, R90, RZ, PT ;  /* 0x000000ff5a00720c */ /* 0x000fe20003f25270 */
[----:B------:R-:W-:Y:S01]  /*1080*/  IMAD.MOV.U32 R0, RZ, RZ, 0x3 ;  /* 0x00000003ff007424 */ /* 0x000fe200078e00ff */
[C---:B------:R-:W-:Y:S02]  /*1090*/  LOP3.LUT R2, R91.reuse, 0xfffffffe, RZ, 0xc0, !PT ;  /* 0xfffffffe5b027812 */ /* 0x040fe400078ec0ff */
[----:B------:R-:W-:Y:S02]  /*10a0*/  ISETP.LT.U32.OR P1, PT, R91, 0x2, !P1 ;  /* 0x000000025b00780c */ /* 0x000fe40004f21470 */
[----:B------:R-:W-:Y:S02]  /*10b0*/  SHF.L.U32 R0, R0, R2, RZ ;  /* 0x0000000200007219 */ /* 0x000fe400000006ff */
[----:B------:R-:W-:Y:S02]  /*10c0*/  SEL R4, RZ, 0x1, !P1 ;  /* 0x00000001ff047807 */ /* 0x000fe40004800000 */
[----:B------:R-:W-:-:S05]  /*10d0*/  SEL R3, RZ, 0x2, !P1 ;  /* 0x00000002ff037807 */ /* 0x000fca0004800000 */
[----:B------:R-:W-:-:S05]  /*10e0*/  IMAD.IADD R3, R4, 0x1, R3 ;  /* 0x0000000104037824 */ /* 0x000fca00078e0203 */
[----:B------:R-:W-:Y:S02]  /*10f0*/  PRMT R8, R3, 0x7610, R8 ;  /* 0x0000761003087816 */ /* 0x000fe40000000008 */
.L_x_17:
[----:B------:R-:W-:Y:S05]  /*1100*/  @!P0 BRA `(.L_x_18) ;  /* 0x0000000000b88947 */ /* 0x000fea0003800000 */
[----:B------:R-:W1:Y:S01]  /*1110*/  LDC.64 R4, c[0x0][0xb18] ;  /* 0x0002c600ff047b82 */ /* 0x000e620000000a00 */
[----:B------:R-:W-:-:S07]  /*1120*/  ISETP.NE.AND P0, PT, R11, 0x1, PT ;  /* 0x000000010b00780c */ /* 0x000fce0003f05270 */
[----:B------:R-:W2:Y:S08]  /*1130*/  LDC R14, c[0x0][0xb0c] ;  /* 0x0002c300ff0e7b82 */ /* 0x000eb00000000800 */
[----:B------:R-:W3:Y:S08]  /*1140*/  LDC R16, c[0x0][0x370] ;  /* 0x0000dc00ff107b82 */ /* 0x000ef00000000800 */
[----:B------:R-:W4:Y:S01]  /*1150*/  LDC R13, c[0x0][0x374] ;  /* 0x0000dd00ff0d7b82 */ /* 0x000f220000000800 */
[----:B-1----:R-:W-:-:S07]  /*1160*/  ISETP.NE.AND P1, PT, R4, 0x1, PT ;  /* 0x000000010400780c */ /* 0x002fce0003f25270 */
[----:B------:R-:W3:Y:S01]  /*1170*/  LDC.64 R6, c[0x0][0xb10] ;  /* 0x0002c400ff067b82 */ /* 0x000ee20000000a00 */
[----:B--2---:R-:W-:-:S07]  /*1180*/  ISETP.NE.AND P2, PT, R14, 0x1, PT ;  /* 0x000000010e00780c */ /* 0x004fce0003f45270 */
[----:B------:R-:W1:Y:S08]  /*1190*/  LDC R12, c[0x0][0xb20] ;  /* 0x0002c800ff0c7b82 */ /* 0x000e700000000800 */
[----:B------:R-:W2:Y:S01]  /*11a0*/  LDC.64 R2, c[0x0][0xb28] ;  /* 0x0002ca00ff027b82 */ /* 0x000ea20000000a00 */
[----:B----4-:R-:W-:-:S04]  /*11b0*/  IMAD.HI.U32 R17, R13, R5, RZ ;  /* 0x000000050d117227 */ /* 0x010fc800078e00ff */
[----:B------:R-:W-:-:S04]  /*11c0*/  IMAD.HI.U32 R5, R15, R5, RZ ;  /* 0x000000050f057227 */ /* 0x000fc800078e00ff */
[----:B---3--:R-:W-:-:S05]  /*11d0*/  IMAD.HI.U32 R18, R16, R6, RZ ;  /* 0x0000000610127227 */ /* 0x008fca00078e00ff */
[-C--:B------:R-:W-:Y:S01]  /*11e0*/  @P2 SHF.R.U32.HI R16, RZ, R7.reuse, R18 ;  /* 0x00000007ff102219 */ /* 0x080fe20000011612 */
[----:B------:R-:W-:Y:S01]  /*11f0*/  IMAD.HI.U32 R18, R9, R6, RZ ;  /* 0x0000000609127227 */ /* 0x000fe200078e00ff */
[-C--:B-1----:R-:W-:Y:S02]  /*1200*/  @P1 SHF.R.U32.HI R13, RZ, R12.reuse, R17 ;  /* 0x0000000cff0d1219 */ /* 0x082fe40000011611 */
[----:B------:R-:W-:Y:S02]  /*1210*/  SHF.R.U32.HI R5, RZ, R12, R5 ;  /* 0x0000000cff057219 */ /* 0x000fe40000011605 */
[----:B------:R-:W-:Y:S02]  /*1220*/  SHF.R.U32.HI R18, RZ, R7, R18 ;  /* 0x00000007ff127219 */ /* 0x000fe40000011612 */
[----:B------:R-:W-:Y:S01]  /*1230*/  SEL R5, R15, R5, !P1 ;  /* 0x000000050f057207 */ /* 0x000fe20004800000 */
[----:B--2---:R-:W-:Y:S01]  /*1240*/  IMAD.HI.U32 R17, R13, R2, RZ ;  /* 0x000000020d117227 */ /* 0x004fe200078e00ff */
[----:B------:R-:W-:-:S03]  /*1250*/  SEL R18, R9, R18, !P2 ;  /* 0x0000001209127207 */ /* 0x000fc60005000000 */
[----:B------:R-:W-:Y:S01]  /*1260*/  IMAD.HI.U32 R6, R16, R2, RZ ;  /* 0x0000000210067227 */ /* 0x000fe200078e00ff */
[----:B------:R-:W-:-:S04]  /*1270*/  @P0 SHF.R.U32.HI R13, RZ, R3, R17 ;  /* 0x00000003ff0d0219 */ /* 0x000fc80000011611 */
[----:B------:R-:W-:Y:S01]  /*1280*/  @P0 SHF.R.U32.HI R16, RZ, R3, R6 ;  /* 0x00000003ff100219 */ /* 0x000fe20000011606 */
[----:B------:R-:W-:-:S04]  /*1290*/  IMAD R13, R13, R11, RZ ;  /* 0x0000000b0d0d7224 */ /* 0x000fc800078e02ff */
[----:B------:R-:W-:Y:S01]  /*12a0*/  IMAD R6, R16, R11, RZ ;  /* 0x0000000b10067224 */ /* 0x000fe200078e02ff */
[----:B------:R-:W-:-:S04]  /*12b0*/  ISETP.GE.AND P1, PT, R5, R13, PT ;  /* 0x0000000d0500720c */ /* 0x000fc80003f26270 */
[----:B------:R-:W-:Y:S01]  /*12c0*/  ISETP.GE.OR P1, PT, R18, R6, P1 ;  /* 0x000000061200720c */ /* 0x000fe20000f26670 */
[----:B------:R-:W-:-:S05]  /*12d0*/  IMAD.HI.U32 R6, R5, R2, RZ ;  /* 0x0000000205067227 */ /* 0x000fca00078e00ff */
[----:B------:R-:W-:-:S04]  /*12e0*/  SHF.R.U32.HI R6, RZ, R3, R6 ;  /* 0x00000003ff067219 */ /* 0x000fc80000011606 */
[----:B------:R-:W-:-:S03]  /*12f0*/  SEL R6, R5, R6, !P0 ;  /* 0x0000000605067207 */ /* 0x000fc60004000000 */
[----:B------:R-:W-:Y:S01]  /*1300*/  @!P1 IMAD.HI.U32 R7, R18, R2, RZ ;  /* 0x0000000212079227 */ /* 0x000fe200078e00ff */
[----:B------:R-:W-:-:S04]  /*1310*/  IADD3 R2, PT, PT, -R6, RZ, RZ ;  /* 0x000000ff06027210 */ /* 0x000fc80007ffe1ff */
[----:B------:R-:W-:Y:S01]  /*1320*/  @!P1 SHF.R.U32.HI R3, RZ, R3, R7 ;  /* 0x00000003ff039219 */ /* 0x000fe20000011607 */
[----:B------:R-:W-:Y:S01]  /*1330*/  IMAD R2, R11, R2, R5 ;  /* 0x000000020b027224 */ /* 0x000fe200078e0205 */
[----:B------:R-:W-:Y:S02]  /*1340*/  IADD3 R7, PT, PT, -R5, RZ, RZ ;  /* 0x000000ff05077210 */ /* 0x000fe40007ffe1ff */
[----:B------:R-:W-:-:S03]  /*1350*/  @!P1 SEL R3, R18, R3, !P0 ;  /* 0x0000000312039207 */ /* 0x000fc60004000000 */
[----:B------:R-:W-:Y:S02]  /*1360*/  IMAD R7, R4, R7, R15 ;  /* 0x0000000704077224 */ /* 0x000fe400078e020f */
[--C-:B------:R-:W-:Y:S02]  /*1370*/  @!P1 IMAD.IADD R6, R6, 0x1, -R3.reuse ;  /* 0x0000000106069824 */ /* 0x100fe400078e0a03 */
[----:B------:R-:W-:Y:S01]  /*1380*/  @!P1 IMAD R3, R2, R16, R3 ;  /* 0x0000001002039224 */ /* 0x000fe200078e0203 */
[----:B------:R-:W-:Y:S01]  /*1390*/  IADD3 R2, PT, PT, -R18, RZ, RZ ;  /* 0x000000ff12027210 */ /* 0x000fe20007ffe1ff */
[----:B------:R-:W-:Y:S02]  /*13a0*/  @!P1 IMAD R5, R6, R11, R18 ;  /* 0x0000000b06059224 */ /* 0x000fe400078e0212 */
[----:B------:R-:W-:Y:S02]  /*13b0*/  @!P1 IMAD.MOV.U32 R18, RZ, RZ, R3 ;  /* 0x000000ffff129224 */ /* 0x000fe400078e0003 */
[----:B------:R-:W-:-:S02]  /*13c0*/  IMAD R2, R14, R2, R9 ;  /* 0x000000020e027224 */ /* 0x000fc400078e0209 */
[----:B------:R-:W-:Y:S02]  /*13d0*/  IMAD R15, R5, R4, R7 ;  /* 0x00000004050f7224 */ /* 0x000fe400078e0207 */
[----:B------:R-:W-:Y:S02]  /*13e0*/  IMAD R14, R18, R14, R2 ;  /* 0x0000000e120e7224 */ /* 0x000fe400078e0202 */
.L_x_18:
[----:B------:R-:W-:Y:S05]  /*13f0*/  BRA.U UP3, `(.L_x_19) ;  /* 0x0000000103407547 */ /* 0x000fea000b800000 */
[----:B------:R-:W1:Y:S08]  /*1400*/  LDC.64 R4, c[0x0][0xb10] ;  /* 0x0002c400ff047b82 */ /* 0x000e700000000a00 */
[----:B------:R-:W2:Y:S08]  /*1410*/  LDC.64 R2, c[0x0][0xb18] ;  /* 0x0002c600ff027b82 */ /* 0x000eb00000000a00 */
[----:B------:R-:W3:Y:S08]  /*1420*/  LDC R6, c[0x0][0xb20] ;  /* 0x0002c800ff067b82 */ /* 0x000ef00000000800 */
[----:B------:R-:W4:Y:S01]  /*1430*/  LDC R7, c[0x0][0xb0c] ;  /* 0x0002c300ff077b82 */ /* 0x000f220000000800 */
[----:B-1----:R-:W-:-:S05]  /*1440*/  IMAD.HI.U32 R4, R14, R4, RZ ;  /* 0x000000040e047227 */ /* 0x002fca00078e00ff */
[----:B------:R-:W-:Y:S01]  /*1450*/  SHF.R.U32.HI R4, RZ, R5, R4 ;  /* 0x00000005ff047219 */ /* 0x000fe20000011604 */
[----:B--2---:R-:W-:Y:S01]  /*1460*/  IMAD.HI.U32 R3, R15, R3, RZ ;  /* 0x000000030f037227 */ /* 0x004fe200078e00ff */
[----:B------:R-:W-:-:S04]  /*1470*/  ISETP.NE.AND P0, PT, R2, 0x1, PT ;  /* 0x000000010200780c */ /* 0x000fc80003f05270 */
[----:B---3--:R-:W-:-:S04]  /*1480*/  SHF.R.U32.HI R3, RZ, R6, R3 ;  /* 0x00000006ff037219 */ /* 0x008fc80000011603 */
[----:B------:R-:W-:Y:S02]  /*1490*/  SEL R3, R15, R3, !P0 ;  /* 0x000000030f037207 */ /* 0x000fe40004000000 */
[----:B----4-:R-:W-:-:S04]  /*14a0*/  ISETP.NE.AND P1, PT, R7, 0x1, PT ;  /* 0x000000010700780c */ /* 0x010fc80003f25270 */
[----:B------:R-:W-:-:S05]  /*14b0*/  SEL R5, R14, R4, !P1 ;  /* 0x000000040e057207 */ /* 0x000fca0004800000 */
[----:B------:R-:W-:Y:S02]  /*14c0*/  IMAD.IADD R4, R3, 0x1, -R5 ;  /* 0x0000000103047824 */ /* 0x000fe400078e0a05 */
[----:B------:R-:W-:Y:S02]  /*14d0*/  IMAD.IADD R3, R5, 0x1, -R3 ;  /* 0x0000000105037824 */ /* 0x000fe400078e0a03 */
[----:B------:R-:W-:Y:S02]  /*14e0*/  IMAD R14, R4, R7, R14 ;  /* 0x00000007040e7224 */ /* 0x000fe400078e020e */
[----:B------:R-:W-:Y:S02]  /*14f0*/  IMAD R15, R3, R2, R15 ;  /* 0x00000002030f7224 */ /* 0x000fe400078e020f */
.L_x_19:
[----:B------:R-:W-:Y:S05]  /*1500*/  BRA.U !UP1, `(.L_x_20) ;  /* 0x00000001090c7547 */ /* 0x000fea000b800000 */
[----:B------:R-:W-:Y:S01]  /*1510*/  UCGABAR_WAIT ;  /* 0x0000000000007dc7 */ /* 0x000fe20008000000 */
[----:B------:R-:W-:Y:S01]  /*1520*/  CCTL.IVALL ;  /* 0x00000000ff00798f */ /* 0x000fe20002000000 */
[----:B------:R-:W-:Y:S05]  /*1530*/  BRA `(.L_x_21) ;  /* 0x0000000000047947 */ /* 0x000fea0003800000 */
.L_x_20:
[----:B------:R-:W-:Y:S06]  /*1540*/  BAR.SYNC.DEFER_BLOCKING 0x0 ;  /* 0x0000000000007b1d */ /* 0x000fec0000010000 */
.L_x_21:
[----:B------:R-:W-:Y:S05]  /*1550*/  BRA.U UP2, `(.L_x_22) ;  /* 0x0000001102e87547 */ /* 0x000fea000b800000 */
[----:B------:R-:W1:Y:S01]  /*1560*/  LDCU UR4, c[0x0][0x38c] ;  /* 0x00007180ff0477ac */ /* 0x000e620008000800 */
[----:B------:R-:W2:Y:S01]  /*1570*/  LDC R8, c[0x0][0x370] ;  /* 0x0000dc00ff087b82 */ /* 0x000ea20000000800 */
[C---:B------:R-:W-:Y:S01]  /*1580*/  IMAD.SHL.U32 R19, R9.reuse, 0x80, RZ ;  /* 0x0000008009137824 */ /* 0x040fe200078e00ff */
[----:B------:R-:W-:Y:S01]  /*1590*/  PLOP3.LUT P1, PT, PT, PT, UP5, 0x80, 0x8 ;  /* 0x000000000008781c */ /* 0x000fe20003f2f058 */
[----:B------:R-:W-:Y:S01]  /*15a0*/  UISETP.NE.AND UP1, UPT, UR10, URZ, UPT ;  /* 0x000000ff0a00728c */ /* 0x000fe2000bf25270 */
[----:B------:R-:W-:Y:S01]  /*15b0*/  ISETP.NE.AND P4, PT, R10, RZ, P5 ;  /* 0x000000ff0a00720c */ /* 0x000fe20002f85270 */
[----:B------:R-:W-:Y:S01]  /*15c0*/  IMAD.SHL.U32 R18, R9, 0x40, RZ ;  /* 0x0000004009127824 */ /* 0x000fe200078e00ff */
[----:B------:R-:W-:Y:S01]  /*15d0*/  PLOP3.LUT P1, PT, P1, PT, PT, 0x8, 0x80 ;  /* 0x000000000080781c */ /* 0x000fe20000f2e170 */
[----:B------:R-:W-:Y:S01]  /*15e0*/  IMAD.MOV.U32 R17, RZ, RZ, 0x1 ;  /* 0x00000001ff117424 */ /* 0x000fe200078e00ff */
[----:B------:R-:W3:Y:S01]  /*15f0*/  LDC R0, c[0x0][0x374] ;  /* 0x0000dd00ff007b82 */ /* 0x000ee20000000800 */
[----:B------:R-:W-:Y:S01]  /*1600*/  IMAD.MOV.U32 R16, RZ, RZ, RZ ;  /* 0x000000ffff107224 */ /* 0x000fe200078e00ff */
[----:B------:R-:W-:Y:S01]  /*1610*/  CS2R R12, SRZ ;  /* 0x00000000000c7805 */ /* 0x000fe2000001ff00 */
[----:B------:R-:W-:Y:S01]  /*1620*/  IMAD.MOV.U32 R11, RZ, RZ, 0x1 ;  /* 0x00000001ff0b7424 */ /* 0x000fe200078e00ff */
[----:B------:R-:W-:Y:S01]  /*1630*/  LOP3.LUT R19, R19, 0x80, RZ, 0xc0, !PT ;  /* 0x0000008013137812 */ /* 0x000fe200078ec0ff */
[----:B------:R-:W4:Y:S01]  /*1640*/  LDCU.64 UR14, c[0x0][0x348] ;  /* 0x00006900ff0e77ac */ /* 0x000f220008000a00 */
[----:B-1----:R-:W-:-:S02]  /*1650*/  UIADD3 UR5, UPT, UPT, UR4, 0x7f, URZ ;  /* 0x0000007f04057890 */ /* 0x002fc4000fffe0ff */
[----:B------:R-:W-:Y:S02]  /*1660*/  USEL UR22, UR6, 0x2, UP1 ;  /* 0x0000000206167887 */ /* 0x000fe40008800000 */
[----:B------:R-:W-:Y:S01]  /*1670*/  USHF.R.S32.HI UR7, URZ, 0x1f, UR5 ;  /* 0x0000001fff077899 */ /* 0x000fe20008011405 */
[----:B------:R-:W-:-:S03]  /*1680*/  UMOV UR23, URZ ;  /* 0x000000ff00177c82 */ /* 0x000fc60008000000 */
[----:B------:R-:W-:Y:S02]  /*1690*/  ULEA.HI UR7, UR7, UR5, URZ, 0x7 ;  /* 0x0000000507077291 */ /* 0x000fe4000f8f38ff */
[----:B------:R-:W-:Y:S02]  /*16a0*/  UIADD3 UR5, UPT, UPT, UR4, -0x1, URZ ;  /* 0xffffffff04057890 */ /* 0x000fe4000fffe0ff */
[----:B------:R-:W-:Y:S02]  /*16b0*/  USHF.R.S32.HI UR7, URZ, 0x7, UR7 ;  /* 0x00000007ff077899 */ /* 0x000fe40008011407 */
[----:B------:R-:W-:Y:S02]  /*16c0*/  UISETP.GE.U32.AND UP2, UPT, UR5, -0xff, UPT ;  /* 0xffffff010500788c */ /* 0x000fe4000bf46070 */
[----:B------:R-:W-:Y:S02]  /*16d0*/  UISETP.LT.U32.AND UP0, UPT, UR7, 0x3, UPT ;  /* 0x000000030700788c */ /* 0x000fe4000bf01070 */
[----:B------:R-:W-:-:S02]  /*16e0*/  UIADD3 UR4, UPT, UPT, UR4, 0xfe, URZ ;  /* 0x000000fe04047890 */ /* 0x000fc4000fffe0ff */
[----:B------:R-:W-:-:S04]  /*16f0*/  USEL UR5, UR7, 0x3, UP0 ;  /* 0x0000000307057887 */ /* 0x000fc80008000000 */
[----:B------:R-:W-:Y:S02]  /*1700*/  UIADD3 UR21, UPT, UPT, UR5, -0x1, URZ ;  /* 0xffffffff05157890 */ /* 0x000fe4000fffe0ff */
[----:B------:R-:W-:Y:S02]  /*1710*/  @UP2 UIADD3 UR21, UPT, UPT, UR5, URZ, URZ ;  /* 0x000000ff05152290 */ /* 0x000fe4000fffe0ff */
[----:B------:R-:W-:Y:S02]  /*1720*/  UIADD3 UR29, UPT, UPT, UR7, -UR5, URZ ;  /* 0x80000005071d7290 */ /* 0x000fe4000fffe0ff */
[----:B------:R-:W-:Y:S02]  /*1730*/  UIADD3 UR13, UPT, UPT, UR21, 0x1, URZ ;  /* 0x00000001150d7890 */ /* 0x000fe4000fffe0ff */
[----:B--2-4-:R-:W-:-:S12]  /*1740*/  UIADD3 UR21, UPT, UPT, -UR21, URZ, URZ ;  /* 0x000000ff15157290 */ /* 0x014fd8000fffe1ff */
.L_x_42:
[----:B------:R-:W-:Y:S01]  /*1750*/  UISETP.NE.AND UP0, UPT, UR37, URZ, UPT ;  /* 0x000000ff2500728c */ /* 0x000fe2000bf05270 */
[----:B------:R-:W1:Y:S08]  /*1760*/  S2UR UR37, SR_CgaCtaId ;  /* 0x00000000002579c3 */ /* 0x000e700000008800 */
[----:B------:R-:W-:Y:S05]  /*1770*/  BRA.U UP0, `(.L_x_23) ;  /* 0x0000000100347547 */ /* 0x000fea000b800000 */
[----:B------:R-:W2:Y:S01]  /*1780*/  S2R R2, SR_CgaCtaId ;  /* 0x0000000000027919 */ /* 0x000ea20000008800 */
[----:B------:R-:W-:-:S04]  /*1790*/  MOV R3, 0x400 ;  /* 0x0000040000037802 */ /* 0x000fc80000000f00 */
[----:B--2---:R-:W-:Y:S02]  /*17a0*/  LEA R2, R2, R3, 0x18 ;  /* 0x0000000302027211 */ /* 0x004fe400078ec0ff */
[----:B------:R-:W-:-:S03]  /*17b0*/  SHF.L.U32 R3, R11, 0x1f, RZ ;  /* 0x0000001f0b037819 */ /* 0x000fc600000006ff */
[----:B------:R-:W-:-:S04]  /*17c0*/  IMAD R2, R12, 0x8, R2 ;  /* 0x000000080c027824 */ /* 0x000fc800078e0202 */
[----:B------:R-:W2:Y:S02]  /*17d0*/  SYNCS.PHASECHK.TRANS64.TRYWAIT P0, [R2+URZ+0xf0], R3 ;  /* 0x0000f003020075a7 */ /* 0x000ea400080011ff */
[----:B--2---:R-:W-:Y:S05]  /*17e0*/  @!P0 BRA `(.L_x_24) ;  /* 0x0000008000848947 */ /* 0x004fea0003800000 */
.L_x_148:
[----:B------:R-:W-:Y:S01]  /*17f0*/  VIADD R12, R12, 0x1 ;  /* 0x000000010c0c7836 */ /* 0x000fe20000000000 */
[----:B------:R2:W-:Y:S04]  /*1800*/  SYNCS.ARRIVE.TRANS64.A1T0 RZ, [R2+URZ+0xe0], RZ ;  /* 0x0000e0ff02ff79a7 */ /* 0x0005e800081000ff */
[----:B------:R-:W-:-:S04]  /*1810*/  ISETP.NE.AND P0, PT, R12, 0x2, PT ;  /* 0x000000020c00780c */ /* 0x000fc80003f05270 */
[----:B------:R-:W-:Y:S02]  /*1820*/  SEL R12, R12, RZ, P0 ;  /* 0x000000ff0c0c7207 */ /* 0x000fe40000000000 */
[----:B--2---:R-:W-:-:S04]  /*1830*/  SEL R2, RZ, 0x1, P0 ;  /* 0x00000001ff027807 */ /* 0x004fc80000000000 */
[----:B------:R-:W-:-:S07]  /*1840*/  LOP3.LUT R11, R11, R2, RZ, 0x3c, !PT ;  /* 0x000000020b0b7212 */ /* 0x000fce00078e3cff */
.L_x_23:
[----:B------:R-:W-:Y:S01]  /*1850*/  UMOV UR6, 0x400 ;  /* 0x0000040000067882 */ /* 0x000fe20000000000 */
[----:B------:R-:W-:Y:S01]  /*1860*/  SHF.L.U32 R2, R17, 0x1f, RZ ;  /* 0x0000001f11027819 */ /* 0x000fe200000006ff */
[----:B-1----:R-:W-:Y:S01]  /*1870*/  ULEA UR6, UR37, UR6, 0x18 ;  /* 0x0000000625067291 */ /* 0x002fe2000f8ec0ff */
[----:B------:R-:W-:Y:S01]  /*1880*/  R2UR UR35, R18 ;  /* 0x00000000122372ca */ /* 0x000fe200000e0000 */
[----:B------:R-:W-:Y:S01]  /*1890*/  UISETP.GE.U32.AND UP0, UPT, UR4, 0xff, UPT ;  /* 0x000000ff0400788c */ /* 0x000fe2000bf06070 */
[----:B------:R-:W-:Y:S01]  /*18a0*/  R2UR UR19, R19 ;  /* 0x00000000131372ca */ /* 0x000fe200000e0000 */
[----:B------:R-:W-:Y:S01]  /*18b0*/  ULEA UR8, UR23, UR6, 0x3 ;  /* 0x0000000617087291 */ /* 0x000fe2000f8e18ff */
[----:B------:R-:W-:-:S08]  /*18c0*/  UMOV UR30, URZ ;  /* 0x000000ff001e7c82 */ /* 0x000fd00008000000 */
[----:B------:R1:W2:Y:S01]  /*18d0*/  SYNCS.PHASECHK.TRANS64.TRYWAIT P0, [UR8+0x18], R2 ;  /* 0x00001802ff0075a7 */ /* 0x0002a20008001108 */
[----:B------:R-:W-:-:S13]  /*18e0*/  R2UR UR8, R15 ;  /* 0x000000000f0872ca */ /* 0x000fda00000e0000 */
[----:B------:R-:W-:Y:S01]  /*18f0*/  ULEA UR19, UR8, UR19, 0x8 ;  /* 0x0000001308137291 */ /* 0x000fe2000f8e40ff */
[----:B-1----:R-:W-:-:S05]  /*1900*/  LEA.HI R2, R14, R14, RZ, 0x1 ;  /* 0x0000000e0e027211 */ /* 0x002fca00078f08ff */
[----:B------:R-:W-:-:S05]  /*1910*/  IMAD.SHL.U32 R2, R2, 0x40, RZ ;  /* 0x0000004002027824 */ /* 0x000fca00078e00ff */
[----:B------:R-:W-:-:S04]  /*1920*/  LOP3.LUT R2, R2, 0xffffff80, RZ, 0xc0, !PT ;  /* 0xffffff8002027812 */ /* 0x000fc800078ec0ff */
[----:B------:R-:W-:-:S13]  /*1930*/  R2UR UR9, R2 ;  /* 0x00000000020972ca */ /* 0x000fda00000e0000 */
[----:B------:R-:W-:Y:S01]  /*1940*/  ULOP3.LUT UR35, UR9, 0x40, UR35, 0xf8, !UPT ;  /* 0x0000004009237892 */ /* 0x000fe2000f8ef823 */
[----:B------:R-:W-:Y:S11]  /*1950*/  BRA.U !UP0, `(.L_x_25) ;  /* 0x0000000108f07547 */ /* 0x000ff6000b800000 */
[----:B------:R-:W-:Y:S01]  /*1960*/  UMOV UR31, UR21 ;  /* 0x00000015001f7c82 */ /* 0x000fe20008000000 */
[----:B------:R-:W-:Y:S01]  /*1970*/  UMOV UR44, UR23 ;  /* 0x00000017002c7c82 */ /* 0x000fe20008000000 */
[----:B------:R-:W-:-:S05]  /*1980*/  UMOV UR26, 0x40 ;  /* 0x00000040001a7882 */ /* 0x000fca0000000000 */
.L_x_31:
[----:B------:R-:W-:Y:S01]  /*1990*/  ULEA UR33, UR44, UR6, 0x3 ;  /* 0x000000062c217291 */ /* 0x000fe2000f8e18ff */
[----:B------:R-:W-:Y:S01]  /*19a0*/  @P5 MOV R3, 0x18000 ;  /* 0x0001800000035802 */ /* 0x000fe20000000f00 */
[----:B--2-4-:R-:W-:Y:S10]  /*19b0*/  @P0 BRA `(.L_x_26) ;  /* 0x00000000000c0947 */ /* 0x014ff40003800000 */
[----:B------:R-:W-:-:S04]  /*19c0*/  SHF.L.U32 R4, R17, 0x1f, RZ ;  /* 0x0000001f11047819 */ /* 0x000fc800000006ff */
[----:B------:R-:W1:Y:S02]  /*19d0*/  SYNCS.PHASECHK.TRANS64.TRYWAIT P0, [UR33+0x18], R4 ;  /* 0x00001804ff0075a7 */ /* 0x000e640008001121 */
[----:B-1----:R-:W-:Y:S05]  /*19e0*/  @!P0 BRA `(.L_x_27) ;  /* 0x0000008000188947 */ /* 0x002fea0003800000 */
.L_x_26:
[----:B------:R2:W-:Y:S01]  /*19f0*/  @P5 SYNCS.ARRIVE.TRANS64 RZ, [UR33], R3 ;  /* 0x00000003ffff59a7 */ /* 0x0005e20008000021 */
[----:B------:R-:W-:Y:S02]  /*1a00*/  ULOP3.LUT UR8, UR22, 0x2, URZ, 0xfc, !UPT ;  /* 0x0000000216087892 */ /* 0x000fe4000f8efcff */
[----:B------:R-:W-:Y:S02]  /*1a10*/  UIADD3 UR31, UPT, UPT, UR31, 0x1, URZ ;  /* 0x000000011f1f7890 */ /* 0x000fe4000fffe0ff */
[----:B------:R-:W-:Y:S02]  /*1a20*/  UISETP.NE.AND UP0, UPT, UR8, 0x2, UPT ;  /* 0x000000020800788c */ /* 0x000fe4000bf05270 */
[----:B------:R-:W-:-:S07]  /*1a30*/  UISETP.NE.AND UP2, UPT, UR31, 0x1, UPT ;  /* 0x000000011f00788c */ /* 0x000fce000bf45270 */
[----:B------:R-:W-:Y:S05]  /*1a40*/  BRA.U UP0, `(.L_x_28) ;  /* 0x0000000100047547 */ /* 0x000fea000b800000 */
[----:B------:R-:W-:Y:S05]  /*1a50*/  BPT.TRAP 0x1 ;  /* 0x000000040000795c */ /* 0x000fea0000300000 */
.L_x_28:
[----:B------:R-:W-:Y:S04]  /*1a60*/  BSSY.RECONVERGENT B0, `(.L_x_29) ;  /* 0x0000003000007945 */ /* 0x000fe80003800200 */
[----:B------:R-:W-:Y:S05]  /*1a70*/  @!P4 BRA `(.L_x_30) ;  /* 0x000000000004c947 */ /* 0x000fea0003800000 */
[----:B------:R-:W-:Y:S05]  /*1a80*/  BPT.TRAP 0x1 ;  /* 0x000000040000795c */ /* 0x000fea0000300000 */
.L_x_30:
[----:B------:R-:W-:Y:S05]  /*1a90*/  BSYNC.RECONVERGENT B0 ;  /* 0x0000000000007941 */ /* 0x000fea0003800200 */
.L_x_29:
[----:B------:R-:W-:Y:S02]  /*1aa0*/  UIADD3 UR23, UPT, UPT, UR44, 0x1, URZ ;  /* 0x000000012c177890 */ /* 0x000fe4000fffe0ff */
[----:B------:R-:W-:Y:S02]  /*1ab0*/  ULEA UR24, UR44, UR6, 0xe ;  /* 0x000000062c187291 */ /* 0x000fe4000f8e70ff */
[----:B------:R-:W-:Y:S02]  /*1ac0*/  UISETP.NE.AND UP0, UPT, UR23, 0x3, UPT ;  /* 0x000000031700788c */ /* 0x000fe4000bf05270 */
[----:B------:R-:W-:Y:S02]  /*1ad0*/  UIADD3 UR42, UP1, UPT, UR14, 0x80, URZ ;  /* 0x000000800e2a7890 */ /* 0x000fe4000ff3e0ff */
[----:B------:R-:W-:Y:S02]  /*1ae0*/  USEL UR9, URZ, 0x1, UP0 ;  /* 0x00000001ff097887 */ /* 0x000fe40008000000 */
[----:B------:R-:W-:-:S02]  /*1af0*/  USEL UR23, UR23, URZ, UP0 ;  /* 0x000000ff17177287 */ /* 0x000fc40008000000 */
[----:B------:R-:W-:Y:S02]  /*1b00*/  UIADD3 UR40, UP0, UPT, UR14, 0x180, URZ ;  /* 0x000001800e287890 */ /* 0x000fe4000ff1e0ff */
[----:B------:R-:W-:Y:S01]  /*1b10*/  ULEA UR8, UR23, UR6, 0x3 ;  /* 0x0000000617087291 */ /* 0x000fe2000f8e18ff */
[----:B------:R-:W-:Y:S01]  /*1b20*/  LOP3.LUT R17, R17, UR9, RZ, 0x3c, !PT ;  /* 0x0000000911117c12 */ /* 0x000fe2000f8e3cff */
[----:B------:R-:W-:Y:S02]  /*1b30*/  UIADD3 UR34, UPT, UPT, UR26, -0x40, URZ ;  /* 0xffffffc01a227890 */ /* 0x000fe4000fffe0ff */
[----:B------:R-:W-:Y:S01]  /*1b40*/  ULOP3.LUT UR33, UR33, 0xfefffff8, URZ, 0xc0, !UPT ;  /* 0xfefffff821217892 */ /* 0x000fe2000f8ec0ff */
[----:B-1----:R-:W-:Y:S01]  /*1b50*/  SHF.L.U32 R2, R17, 0x1f, RZ ;  /* 0x0000001f11027819 */ /* 0x002fe200000006ff */
[----:B------:R-:W-:Y:S02]  /*1b60*/  UIADD3.X UR43, UPT, UPT, URZ, UR15, URZ, UP1, !UPT ;  /* 0x0000000fff2b7290 */ /* 0x000fe40008ffe4ff */
[----:B------:R-:W-:Y:S01]  /*1b70*/  UIADD3 UR32, UPT, UPT, UR24, 0x8400, URZ ;  /* 0x0000840018207890 */ /* 0x000fe2000fffe0ff */
[----:B------:R1:W4:Y:S01]  /*1b80*/  SYNCS.PHASECHK.TRANS64.TRYWAIT P0, [UR8+0x18], R2 ;  /* 0x00001802ff0075a7 */ /* 0x0003220008001108 */
[----:B------:R-:W-:-:S02]  /*1b90*/  ULEA UR8, UR44, UR6, 0xf ;  /* 0x000000062c087291 */ /* 0x000fc4000f8e78ff */
[----:B------:R-:W-:Y:S02]  /*1ba0*/  UIADD3 UR24, UPT, UPT, UR24, 0xa400, URZ ;  /* 0x0000a40018187890 */ /* 0x000fe4000fffe0ff */
[----:B------:R-:W-:Y:S02]  /*1bb0*/  UIADD3.X UR41, UPT, UPT, URZ, UR15, URZ, UP0, !UPT ;  /* 0x0000000fff297290 */ /* 0x000fe400087fe4ff */
[----:B------:R-:W-:Y:S02]  /*1bc0*/  UIADD3 UR16, UPT, UPT, UR8, 0x14400, URZ ;  /* 0x0001440008107890 */ /* 0x000fe4000fffe0ff */
[----:B------:R-:W-:Y:S01]  /*1bd0*/  UIADD3 UR8, UPT, UPT, UR8, 0x18400, URZ ;  /* 0x0001840008087890 */ /* 0x000fe2000fffe0ff */
[----:B------:R-:W-:Y:S01]  /*1be0*/  UMOV UR38, 0x0 ;  /* 0x0000000000267882 */ /* 0x000fe20000000000 */
[----:B------:R-:W-:Y:S01]  /*1bf0*/  UMOV UR39, 0x10000000 ;  /* 0x1000000000277882 */ /* 0x000fe20000000000 */
[----:B------:R-:W-:Y:S01]  /*1c00*/  UMOV UR27, UR35 ;  /* 0x00000023001b7c82 */ /* 0x000fe20008000000 */
[----:B------:R-:W-:Y:S01]  /*1c10*/  UMOV UR28, UR36 ;  /* 0x00000024001c7c82 */ /* 0x000fe20008000000 */
[----:B------:R-:W-:Y:S01]  /*1c20*/  UMOV UR25, UR33 ;  /* 0x0000002100197c82 */ /* 0x000fe20008000000 */
[----:B------:R-:W-:Y:S01]  /*1c30*/  UMOV UR20, UR36 ;  /* 0x0000002400147c82 */ /* 0x000fe20008000000 */
[----:B------:R-:W-:Y:S01]  /*1c40*/  UMOV UR17, UR33 ;  /* 0x0000002100117c82 */ /* 0x000fe20008000000 */
[----:B------:R-:W-:Y:S01]  /*1c50*/  UMOV UR18, UR34 ;  /* 0x0000002200127c82 */ /* 0x000fe20008000000 */
[----:B------:R-:W-:Y:S01]  /*1c60*/  UTMALDG.3D.2CTA [UR32], [UR42], desc[UR38] ;  /* 0x000026202a0075b4 */ /* 0x000fe20008211000 */
[----:B------:R-:W-:Y:S01]  /*1c70*/  UMOV UR10, UR26 ;  /* 0x0000001a000a7c82 */ /* 0x000fe20008000000 */
[----:B------:R-:W-:Y:S01]  /*1c80*/  UMOV UR11, UR19 ;  /* 0x00000013000b7c82 */ /* 0x000fe20008000000 */
[----:B------:R-:W-:Y:S01]  /*1c90*/  UMOV UR12, UR36 ;  /* 0x00000024000c7c82 */ /* 0x000fe20008000000 */
[----:B------:R-:W-:Y:S01]  /*1ca0*/  UMOV UR9, UR33 ;  /* 0x0000002100097c82 */ /* 0x000fe20008000000 */
[----:B------:R-:W-:Y:S01]  /*1cb0*/  UMOV UR30, UR13 ;  /* 0x0000000d001e7c82 */ /* 0x000fe20008000000 */
[----:B------:R-:W-:Y:S01]  /*1cc0*/  UMOV UR44, UR23 ;  /* 0x00000017002c7c82 */ /* 0x000fe20008000000 */
[----:B------:R2:W-:Y:S01]  /*1cd0*/  UTMALDG.3D.2CTA [UR24], [UR42], desc[UR38] ;  /* 0x000026182a0075b4 */ /* 0x0005e20008211000 */
[----:B------:R1:W-:Y:S01]  /*1ce0*/  UTMALDG.3D.2CTA [UR16], [UR40], desc[UR38] ;  /* 0x00002610280075b4 */ /* 0x0003e20008211000 */
[----:B------:R1:W-:Y:S01]  /*1cf0*/  UTMALDG.3D.2CTA [UR8], [UR40], desc[UR38] ;  /* 0x00002608280075b4 */ /* 0x0003e20008211000 */
[----:B--2---:R-:W-:Y:S01]  /*1d00*/  UIADD3 UR26, UPT, UPT, UR26, 0x80, URZ ;  /* 0x000000801a1a7890 */ /* 0x004fe2000fffe0ff */
[----:B-1----:R-:W-:Y:S11]  /*1d10*/  BRA.U UP2, `(.L_x_31) ;  /* 0xfffffffd021c7547 */ /* 0x002ff6000b83ffff */
.L_x_25:
[----:B------:R-:W-:Y:S01]  /*1d20*/  ULEA UR8, UR23, UR6, 0x3 ;  /* 0x0000000617087291 */ /* 0x000fe2000f8e18ff */
[----:B------:R-:W-:Y:S01]  /*1d30*/  SHF.L.U32 R2, R17, 0x1f, RZ ;  /* 0x0000001f11027819 */ /* 0x000fe200000006ff */
[----:B------:R-:W-:Y:S01]  /*1d40*/  @!P1 SYNCS.ARRIVE.TRANS64.A1T0 RZ, [UR6+0x78], RZ ;  /* 0x000078ffffff99a7 */ /* 0x000fe20008100006 */
[----:B------:R-:W-:-:S06]  /*1d50*/  UISETP.GT.AND UP0, UPT, UR7, UR5, UPT ;  /* 0x000000050700728c */ /* 0x000fcc000bf04270 */
[----:B--2-4-:R1:W2:Y:S03]  /*1d60*/  SYNCS.PHASECHK.TRANS64.TRYWAIT P0, [UR8+0x18], R2 ;  /* 0x00001802ff0075a7 */ /* 0x0142a60008001108 */
[----:B------:R-:W-:Y:S05]  /*1d70*/  BRA.U !UP0, `(.L_x_32) ;  /* 0x0000000108e87547 */ /* 0x000fea000b800000 */
[----:B------:R-:W-:Y:S01]  /*1d80*/  UIADD3 UR31, UPT, UPT, UR29, UR30, URZ ;  /* 0x0000001e1d1f7290 */ /* 0x000fe2000fffe0ff */
[----:B------:R-:W-:-:S11]  /*1d90*/  UMOV UR44, UR23 ;  /* 0x00000017002c7c82 */ /* 0x000fd60008000000 */
.L_x_38:
[----:B------:R-:W-:Y:S01]  /*1da0*/  ULEA UR33, UR44, UR6, 0x3 ;  /* 0x000000062c217291 */ /* 0x000fe2000f8e18ff */
[----:B--2---:R-:W-:Y:S01]  /*1db0*/  @P5 MOV R3, 0x18000 ;  /* 0x0001800000035802 */ /* 0x004fe20000000f00 */
[----:B-12---:R-:W-:Y:S10]  /*1dc0*/  @P0 BRA `(.L_x_33) ;  /* 0x00000000000c0947 */ /* 0x006ff40003800000 */
[----:B------:R-:W-:-:S04]  /*1dd0*/  SHF.L.U32 R4, R17, 0x1f, RZ ;  /* 0x0000001f11047819 */ /* 0x000fc800000006ff */
[----:B------:R-:W2:Y:S02]  /*1de0*/  SYNCS.PHASECHK.TRANS64.TRYWAIT P0, [UR33+0x18], R4 ;  /* 0x00001804ff0075a7 */ /* 0x000ea40008001121 */
[----:B--2---:R-:W-:Y:S05]  /*1df0*/  @!P0 BRA `(.L_x_34) ;  /* 0x0000007c002c8947 */ /* 0x004fea0003800000 */
.L_x_33:
[----:B------:R2:W-:Y:S01]  /*1e00*/  @P5 SYNCS.ARRIVE.TRANS64 RZ, [UR33], R3 ;  /* 0x00000003ffff59a7 */ /* 0x0005e20008000021 */
[----:B------:R-:W-:-:S04]  /*1e10*/  ULOP3.LUT UR8, UR22, 0x2, URZ, 0xfc, !UPT ;  /* 0x0000000216087892 */ /* 0x000fc8000f8efcff */
[----:B------:R-:W-:-:S09]  /*1e20*/  UISETP.NE.AND UP0, UPT, UR8, 0x2, UPT ;  /* 0x000000020800788c */ /* 0x000fd2000bf05270 */
[----:B------:R-:W-:Y:S05]  /*1e30*/  BRA.U UP0, `(.L_x_35) ;  /* 0x0000000100047547 */ /* 0x000fea000b800000 */
[----:B------:R-:W-:Y:S05]  /*1e40*/  BPT.TRAP 0x1 ;  /* 0x000000040000795c */ /* 0x000fea0000300000 */
.L_x_35:
[----:B------:R-:W-:Y:S04]  /*1e50*/  BSSY.RECONVERGENT B0, `(.L_x_36) ;  /* 0x0000003000007945 */ /* 0x000fe80003800200 */
[----:B------:R-:W-:Y:S05]  /*1e60*/  @!P4 BRA `(.L_x_37) ;  /* 0x000000000004c947 */ /* 0x000fea0003800000 */
[----:B------:R-:W-:Y:S05]  /*1e70*/  BPT.TRAP 0x1 ;  /* 0x000000040000795c */ /* 0x000fea0000300000 */
.L_x_37:
[----:B------:R-:W-:Y:S05]  /*1e80*/  BSYNC.RECONVERGENT B0 ;  /* 0x0000000000007941 */ /* 0x000fea0003800200 */
.L_x_36:
[----:B------:R-:W-:Y:S02]  /*1e90*/  UIADD3 UR23, UPT, UPT, UR44, 0x1, URZ ;  /* 0x000000012c177890 */ /* 0x000fe4000fffe0ff */
[----:B------:R-:W-:Y:S02]  /*1ea0*/  ULEA UR24, UR44, UR6, 0xe ;  /* 0x000000062c187291 */ /* 0x000fe4000f8e70ff */
[----:B------:R-:W-:Y:S02]  /*1eb0*/  UISETP.NE.AND UP0, UPT, UR23, 0x3, UPT ;  /* 0x000000031700788c */ /* 0x000fe4000bf05270 */
[----:B------:R-:W-:Y:S02]  /*1ec0*/  UIADD3 UR42, UP1, UPT, UR14, 0x80, URZ ;  /* 0x000000800e2a7890 */ /* 0x000fe4000ff3e0ff */
[----:B------:R-:W-:Y:S02]  /*1ed0*/  USEL UR9, URZ, 0x1, UP0 ;  /* 0x00000001ff097887 */ /* 0x000fe40008000000 */
[----:B------:R-:W-:-:S02]  /*1ee0*/  USEL UR23, UR23, URZ, UP0 ;  /* 0x000000ff17177287 */ /* 0x000fc40008000000 */
[----:B------:R-:W-:Y:S02]  /*1ef0*/  USHF.L.U32 UR34, UR30, 0x7, URZ ;  /* 0x000000071e227899 */ /* 0x000fe400080006ff */
[----:B------:R-:W-:Y:S01]  /*1f00*/  ULEA UR8, UR23, UR6, 0x3 ;  /* 0x0000000617087291 */ /* 0x000fe2000f8e18ff */
[----:B------:R-:W-:Y:S01]  /*1f10*/  LOP3.LUT R17, R17, UR9, RZ, 0x3c, !PT ;  /* 0x0000000911117c12 */ /* 0x000fe2000f8e3cff */
[----:B------:R-:W-:Y:S02]  /*1f20*/  UIADD3 UR40, UP0, UPT, UR14, 0x180, URZ ;  /* 0x000001800e287890 */ /* 0x000fe4000ff1e0ff */
[----:B------:R-:W-:Y:S01]  /*1f30*/  ULOP3.LUT UR33, UR33, 0xfefffff8, URZ, 0xc0, !UPT ;  /* 0xfefffff821217892 */ /* 0x000fe2000f8ec0ff */
[----:B-1----:R-:W-:Y:S01]  /*1f40*/  SHF.L.U32 R2, R17, 0x1f, RZ ;  /* 0x0000001f11027819 */ /* 0x002fe200000006ff */
[----:B------:R-:W-:Y:S02]  /*1f50*/  UIADD3.X UR43, UPT, UPT, URZ, UR15, URZ, UP1, !UPT ;  /* 0x0000000fff2b7290 */ /* 0x000fe40008ffe4ff */
[----:B------:R-:W-:Y:S01]  /*1f60*/  UIADD3 UR32, UPT, UPT, UR24, 0x8400, URZ ;  /* 0x0000840018207890 */ /* 0x000fe2000fffe0ff */
[----:B------:R4:W1:Y:S01]  /*1f70*/  SYNCS.PHASECHK.TRANS64.TRYWAIT P0, [UR8+0x18], R2 ;  /* 0x00001802ff0075a7 */ /* 0x0008620008001108 */
[----:B------:R-:W-:-:S02]  /*1f80*/  ULEA UR8, UR44, UR6, 0xf ;  /* 0x000000062c087291 */ /* 0x000fc4000f8e78ff */
[----:B------:R-:W-:Y:S02]  /*1f90*/  UIADD3 UR26, UPT, UPT, UR34, 0x40, URZ ;  /* 0x00000040221a7890 */ /* 0x000fe4000fffe0ff */
        /* <DEDUP_REMOVED lines=12> */
[----:B------:R4:W-:Y:S01]  /*2060*/  UTMALDG.3D.2CTA [UR32], [UR42], desc[UR38] ;  /* 0x000026202a0075b4 */ /* 0x0009e20008211000 */
[----:B------:R-:W-:Y:S01]  /*2070*/  UMOV UR11, UR19 ;  /* 0x00000013000b7c82 */ /* 0x000fe20008000000 */
[----:B------:R-:W-:Y:S01]  /*2080*/  UMOV UR12, UR36 ;  /* 0x00000024000c7c82 */ /* 0x000fe20008000000 */
[----:B------:R-:W-:Y:S01]  /*2090*/  UMOV UR9, UR33 ;  /* 0x0000002100097c82 */ /* 0x000fe20008000000 */
[----:B------:R-:W-:Y:S01]  /*20a0*/  UMOV UR10, UR26 ;  /* 0x0000001a000a7c82 */ /* 0x000fe20008000000 */
[----:B------:R-:W-:Y:S01]  /*20b0*/  UIADD3 UR30, UPT, UPT, UR30, 0x1, URZ ;  /* 0x000000011e1e7890 */ /* 0x000fe2000fffe0ff */
[----:B------:R-:W-:Y:S01]  /*20c0*/  UMOV UR44, UR23 ;  /* 0x00000017002c7c82 */ /* 0x000fe20008000000 */
[----:B------:R4:W-:Y:S02]  /*20d0*/  UTMALDG.3D.2CTA [UR24], [UR42], desc[UR38] ;  /* 0x000026182a0075b4 */ /* 0x0009e40008211000 */
[----:B------:R-:W-:Y:S01]  /*20e0*/  UISETP.NE.AND UP0, UPT, UR30, UR31, UPT ;  /* 0x0000001f1e00728c */ /* 0x000fe2000bf05270 */
[----:B------:R4:W-:Y:S01]  /*20f0*/  UTMALDG.3D.2CTA [UR16], [UR40], desc[UR38] ;  /* 0x00002610280075b4 */ /* 0x0009e20008211000 */
[----:B------:R4:W-:Y:S07]  /*2100*/  UTMALDG.3D.2CTA [UR8], [UR40], desc[UR38] ;  /* 0x00002608280075b4 */ /* 0x0009ee0008211000 */
[----:B----4-:R-:W-:Y:S05]  /*2110*/  BRA.U UP0, `(.L_x_38) ;  /* 0xfffffffd00207547 */ /* 0x010fea000b83ffff */
.L_x_32:
[C---:B-1----:R-:W-:Y:S01]  /*2120*/  LEA R2, R16.reuse, UR6, 0x3 ;  /* 0x0000000610027c11 */ /* 0x042fe2000f8e18ff */
[----:B------:R-:W-:Y:S01]  /*2130*/  NOP ;  /* 0x0000000000007918 */ /* 0x000fe20000000000 */
[----:B--2---:R-:W-:Y:S02]  /*2140*/  SHF.L.U32 R3, R13, 0x1f, RZ ;  /* 0x0000001f0d037819 */ /* 0x004fe400000006ff */
[----:B------:R-:W-:Y:S02]  /*2150*/  LEA R4, R16, UR6, 0x4 ;  /* 0x0000000610047c11 */ /* 0x000fe4000f8e20ff */
[----:B------:R-:W1:Y:S02]  /*2160*/  SYNCS.PHASECHK.TRANS64.TRYWAIT P0, [R2+URZ+0x80], R3 ;  /* 0x00008003020075a7 */ /* 0x000e6400080011ff */
[----:B-1----:R-:W-:Y:S05]  /*2170*/  @!P0 BRA `(.L_x_39) ;  /* 0x0000007800648947 */ /* 0x002fea0003800000 */
.L_x_151:
[----:B------:R-:W2:Y:S01]  /*2180*/  LDS.128 R4, [R4+0x110] ;  /* 0x0001100004047984 */ /* 0x000ea20000000c00 */
[----:B------:R-:W-:Y:S01]  /*2190*/  ISETP.GE.AND P0, PT, R40, 0x1, PT ;  /* 0x000000012800780c */ /* 0x000fe20003f06270 */
[----:B-1----:R-:W-:Y:S01]  /*21a0*/  VIADD R2, R2, 0x90 ;  /* 0x0000009002027836 */ /* 0x002fe20000000000 */
[----:B------:R-:W-:Y:S01]  /*21b0*/  @!PT LDS RZ, [RZ] ;  /* 0x00000000fffff984 */ /* 0x000fe20000000800 */
[----:B------:R-:W-:Y:S01]  /*21c0*/  @!PT LDS RZ, [RZ] ;  /* 0x00000000fffff984 */ /* 0x000fe20000000800 */
[----:B------:R-:W-:Y:S01]  /*21d0*/  @!PT LDS RZ, [RZ] ;  /* 0x00000000fffff984 */ /* 0x000fe20000000800 */
[----:B------:R-:W-:Y:S01]  /*21e0*/  @!PT LDS RZ, [RZ] ;  /* 0x00000000fffff984 */ /* 0x000fe20000000800 */
[----:B------:R1:W-:Y:S06]  /*21f0*/  MEMBAR.ALL.CTA ;  /* 0x0000000000007992 */ /* 0x0003ec0000008000 */
[----:B-1----:R-:W1:Y:S01]  /*2200*/  FENCE.VIEW.ASYNC.S ;  /* 0x00000000000073c6 */ /* 0x002e620000000000 */
[----:B------:R-:W-:-:S04]  /*2210*/  PRMT R2, RZ, 0x654, R2 ;  /* 0x00000654ff027816 */ /* 0x000fc80000000002 */
[----:B-1----:R1:W-:Y:S01]  /*2220*/  SYNCS.ARRIVE.TRANS64.RED.A1T0 RZ, [R2+URZ], RZ ;  /* 0x000000ff02ff79a7 */ /* 0x0023e200081004ff */
[----:B--2---:R-:W-:-:S13]  /*2230*/  LOP3.LUT P2, RZ, R6, 0x1, RZ, 0xc0, !PT ;  /* 0x0000000106ff7812 */ /* 0x004fda000784c0ff */
[----:B------:R-:W-:Y:S01]  /*2240*/  @P2 SHF.R.U32.HI R3, RZ, 0x10, R5 ;  /* 0x00000010ff032819 */ /* 0x000fe20000011605 */
[----:B------:R-:W-:Y:S01]  /*2250*/  VOTEU.ANY UP0, P2 ;  /* 0x0000000000ff7886 */ /* 0x000fe20001000100 */
[----:B------:R-:W-:Y:S02]  /*2260*/  @P2 MOV R10, R4 ;  /* 0x00000004000a2202 */ /* 0x000fe40000000f00 */
[----:B------:R-:W-:Y:S02]  /*2270*/  @P2 R2UR.BROADCAST UR8, R3 ;  /* 0x00000000030822ca */ /* 0x000fe400008e0000 */
[----:B------:R-:W-:-:S11]  /*2280*/  @P2 LOP3.LUT R9, R5, 0xffff, RZ, 0xc0, !PT ;  /* 0x0000ffff05092812 */ /* 0x000fd600078ec0ff */
[----:B------:R-:W-:Y:S01]  /*2290*/  @UP0 UMOV UR36, UR8 ;  /* 0x0000000800240c82 */ /* 0x000fe20008000000 */
[----:B-1----:R-:W-:Y:S05]  /*22a0*/  @!P0 BRA `(.L_x_40) ;  /* 0x0000000000b88947 */ /* 0x002fea0003800000 */
[----:B------:R-:W3:Y:S01]  /*22b0*/  LDC.64 R4, c[0x0][0xb18] ;  /* 0x0002c600ff047b82 */ /* 0x000ee20000000a00 */
[----:B------:R-:W-:-:S07]  /*22c0*/  ISETP.NE.AND P3, PT, R40, 0x1, PT ;  /* 0x000000012800780c */ /* 0x000fce0003f65270 */
[----:B------:R-:W1:Y:S08]  /*22d0*/  LDC.64 R6, c[0x0][0xb10] ;  /* 0x0002c400ff067b82 */ /* 0x000e700000000a00 */
[----:B------:R-:W2:Y:S08]  /*22e0*/  LDC R14, c[0x0][0xb20] ;  /* 0x0002c800ff0e7b82 */ /* 0x000eb00000000800 */
[----:B------:R-:W4:Y:S01]  /*22f0*/  LDC R15, c[0x0][0xb0c] ;  /* 0x0002c300ff0f7b82 */ /* 0x000f220000000800 */
[----:B---3--:R-:W-:Y:S01]  /*2300*/  IMAD.HI.U32 R21, R0, R5, RZ ;  /* 0x0000000500157227 */ /* 0x008fe200078e00ff */
[----:B------:R-:W-:-:S03]  /*2310*/  ISETP.NE.AND P0, PT, R4, 0x1, PT ;  /* 0x000000010400780c */ /* 0x000fc60003f05270 */
[----:B------:R-:W-:-:S03]  /*2320*/  IMAD.HI.U32 R5, R9, R5, RZ ;  /* 0x0000000509057227 */ /* 0x000fc600078e00ff */
[----:B------:R-:W3:Y:S01]  /*2330*/  LDC.64 R2, c[0x0][0xb28] ;  /* 0x0002ca00ff027b82 */ /* 0x000ee20000000a00 */
[----:B-1----:R-:W-:-:S04]  /*2340*/  IMAD.HI.U32 R22, R8, R6, RZ ;  /* 0x0000000608167227 */ /* 0x002fc800078e00ff */
[----:B------:R-:W-:Y:S01]  /*2350*/  IMAD.HI.U32 R23, R10, R6, RZ ;  /* 0x000000060a177227 */ /* 0x000fe200078e00ff */
[----:B------:R-:W-:Y:S02]  /*2360*/  SHF.R.U32.HI R22, RZ, R7, R22 ;  /* 0x00000007ff167219 */ /* 0x000fe40000011616 */
[-C--:B--2---:R-:W-:Y:S02]  /*2370*/  SHF.R.U32.HI R21, RZ, R14.reuse, R21 ;  /* 0x0000000eff157219 */ /* 0x084fe40000011615 */
[----:B------:R-:W-:Y:S02]  /*2380*/  SHF.R.U32.HI R5, RZ, R14, R5 ;  /* 0x0000000eff057219 */ /* 0x000fe40000011605 */
[----:B------:R-:W-:Y:S02]  /*2390*/  SEL R21, R0, R21, !P0 ;  /* 0x0000001500157207 */ /* 0x000fe40004000000 */
[----:B------:R-:W-:Y:S02]  /*23a0*/  SHF.R.U32.HI R23, RZ, R7, R23 ;  /* 0x00000007ff177219 */ /* 0x000fe40000011617 */
[----:B----4-:R-:W-:-:S02]  /*23b0*/  ISETP.NE.AND P1, PT, R15, 0x1, PT ;  /* 0x000000010f00780c */ /* 0x010fc40003f25270 */
[----:B------:R-:W-:Y:S02]  /*23c0*/  SEL R5, R9, R5, !P0 ;  /* 0x0000000509057207 */ /* 0x000fe40004000000 */
[----:B------:R-:W-:Y:S02]  /*23d0*/  SEL R22, R8, R22, !P1 ;  /* 0x0000001608167207 */ /* 0x000fe40004800000 */
[----:B------:R-:W-:Y:S01]  /*23e0*/  SEL R23, R10, R23, !P1 ;  /* 0x000000170a177207 */ /* 0x000fe20004800000 */
[----:B---3--:R-:W-:-:S04]  /*23f0*/  IMAD.HI.U32 R20, R21, R2, RZ ;  /* 0x0000000215147227 */ /* 0x008fc800078e00ff */
        /* <DEDUP_REMOVED lines=10> */
[----:B------:R-:W-:-:S04]  /*24a0*/  @!P0 IMAD.HI.U32 R7, R23, R2, RZ ;  /* 0x0000000217078227 */ /* 0x000fc800078e00ff */
[----:B------:R-:W-:Y:S01]  /*24b0*/  IMAD.MOV R2, RZ, RZ, -R6 ;  /* 0x000000ffff027224 */ /* 0x000fe200078e0a06 */
[----:B------:R-:W-:Y:S02]  /*24c0*/  @!P0 SHF.R.U32.HI R3, RZ, R3, R7 ;  /* 0x00000003ff038219 */ /* 0x000fe40000011607 */
[----:B------:R-:W-:Y:S01]  /*24d0*/  IADD3 R7, PT, PT, -R5, RZ, RZ ;  /* 0x000000ff05077210 */ /* 0x000fe20007ffe1ff */
[----:B------:R-:W-:Y:S01]  /*24e0*/  IMAD R2, R40, R2, R5 ;  /* 0x0000000228027224 */ /* 0x000fe200078e0205 */
        /* <DEDUP_REMOVED lines=10> */
.L_x_40:
[----:B------:R-:W1:Y:S02]  /*2590*/  LDCU UR8, c[0x0][0xb30] ;  /* 0x00016600ff0877ac */ /* 0x000e640008000800 */
[----:B-1----:R-:W-:-:S09]  /*25a0*/  UISETP.NE.AND UP0, UPT, UR8, 0x1, UPT ;  /* 0x000000010800788c */ /* 0x002fd2000bf05270 */
[----:B------:R-:W-:Y:S05]  /*25b0*/  BRA.U UP0, `(.L_x_41) ;  /* 0x0000000100407547 */ /* 0x000fea000b800000 */
[----:B------:R-:W1:Y:S08]  /*25c0*/  LDC.64 R4, c[0x0][0xb10] ;  /* 0x0002c400ff047b82 */ /* 0x000e700000000a00 */
[----:B------:R-:W2:Y:S08]  /*25d0*/  LDC.64 R2, c[0x0][0xb18] ;  /* 0x0002c600ff027b82 */ /* 0x000eb00000000a00 */
[----:B------:R-:W4:Y:S08]  /*25e0*/  LDC R6, c[0x0][0xb20] ;  /* 0x0002c800ff067b82 */ /* 0x000f300000000800 */
[----:B------:R-:W3:Y:S01]  /*25f0*/  LDC R7, c[0x0][0xb0c] ;  /* 0x0002c300ff077b82 */ /* 0x000ee20000000800 */
[----:B-1----:R-:W-:-:S05]  /*2600*/  IMAD.HI.U32 R4, R10, R4, RZ ;  /* 0x000000040a047227 */ /* 0x002fca00078e00ff */
[----:B------:R-:W-:Y:S01]  /*2610*/  SHF.R.U32.HI R4, RZ, R5, R4 ;  /* 0x00000005ff047219 */ /* 0x000fe20000011604 */
[----:B--2---:R-:W-:Y:S01]  /*2620*/  IMAD.HI.U32 R3, R9, R3, RZ ;  /* 0x0000000309037227 */ /* 0x004fe200078e00ff */
[----:B------:R-:W-:-:S04]  /*2630*/  ISETP.NE.AND P0, PT, R2, 0x1, PT ;  /* 0x000000010200780c */ /* 0x000fc80003f05270 */
[----:B----4-:R-:W-:-:S04]  /*2640*/  SHF.R.U32.HI R3, RZ, R6, R3 ;  /* 0x00000006ff037219 */ /* 0x010fc80000011603 */
[----:B------:R-:W-:Y:S02]  /*2650*/  SEL R3, R9, R3, !P0 ;  /* 0x0000000309037207 */ /* 0x000fe40004000000 */
[----:B---3--:R-:W-:-:S04]  /*2660*/  ISETP.NE.AND P1, PT, R7, 0x1, PT ;  /* 0x000000010700780c */ /* 0x008fc80003f25270 */
[----:B------:R-:W-:-:S05]  /*2670*/  SEL R4, R10, R4, !P1 ;  /* 0x000000040a047207 */ /* 0x000fca0004800000 */
[----:B------:R-:W-:Y:S02]  /*2680*/  IMAD.IADD R5, R3, 0x1, -R4 ;  /* 0x0000000103057824 */ /* 0x000fe400078e0a04 */
[----:B------:R-:W-:Y:S02]  /*2690*/  IMAD.IADD R3, R4, 0x1, -R3 ;  /* 0x0000000104037824 */ /* 0x000fe400078e0a03 */
[----:B------:R-:W-:Y:S02]  /*26a0*/  IMAD R10, R5, R7, R10 ;  /* 0x00000007050a7224 */ /* 0x000fe400078e020a */
[----:B------:R-:W-:-:S07]  /*26b0*/  IMAD R9, R3, R2, R9 ;  /* 0x0000000203097224 */ /* 0x000fce00078e0209 */
.L_x_41:
[----:B------:R-:W-:Y:S01]  /*26c0*/  VIADD R16, R16, 0x1 ;  /* 0x0000000110107836 */ /* 0x000fe20000000000 */
[----:B------:R-:W-:Y:S01]  /*26d0*/  PLOP3.LUT P1, PT, PT, PT, PT, 0x80, 0x8 ;  /* 0x000000000008781c */ /* 0x000fe20003f2f070 */
[----:B------:R-:W-:Y:S02]  /*26e0*/  IMAD.IADD R14, R10, 0x1, R91 ;  /* 0x000000010a0e7824 */ /* 0x000fe400078e025b */
[----:B------:R-:W-:Y:S01]  /*26f0*/  IMAD.IADD R15, R9, 0x1, R90 ;  /* 0x00000001090f7824 */ /* 0x000fe200078e025a */
[----:B------:R-:W-:-:S04]  /*2700*/  ISETP.NE.AND P0, PT, R16, 0x2, PT ;  /* 0x000000021000780c */ /* 0x000fc80003f05270 */
[----:B------:R-:W-:Y:S02]  /*2710*/  SEL R2, RZ, 0x1, P0 ;  /* 0x00000001ff027807 */ /* 0x000fe40000000000 */
[----:B------:R-:W-:Y:S02]  /*2720*/  SEL R16, R16, RZ, P0 ;  /* 0x000000ff10107207 */ /* 0x000fe40000000000 */
[----:B------:R-:W-:Y:S01]  /*2730*/  LOP3.LUT R13, R13, R2, RZ, 0x3c, !PT ;  /* 0x000000020d0d7212 */ /* 0x000fe200078e3cff */
[----:B------:R-:W-:Y:S06]  /*2740*/  @P2 BRA `(.L_x_42) ;  /* 0xfffffff000002947 */ /* 0x000fec000383ffff */
[----:B------:R-:W-:Y:S01]  /*2750*/  UIADD3 UR6, UPT, UPT, UR6, 0x18, URZ ;  /* 0x0000001806067890 */ /* 0x000fe2000fffe0ff */
[----:B------:R-:W-:-:S03]  /*2760*/  SHF.L.U32 R2, R17, 0x1f, RZ ;  /* 0x0000001f11027819 */ /* 0x000fc600000006ff */
[----:B------:R-:W-:-:S09]  /*2770*/  ULEA UR4, UR23, UR6, 0x3 ;  /* 0x0000000617047291 */ /* 0x000fd2000f8e18ff */
[----:B------:R-:W1:Y:S02]  /*2780*/  SYNCS.PHASECHK.TRANS64.TRYWAIT P0, [UR4], R2 ;  /* 0x00000002ff0075a7 */ /* 0x000e640008001104 */
[----:B-1----:R-:W-:Y:S05]  /*2790*/  @!P0 BRA `(.L_x_43) ;  /* 0x0000007000f08947 */ /* 0x002fea0003800000 */
.L_x_153:
[----:B------:R-:W-:-:S04]  /*27a0*/  UIADD3 UR5, UPT, UPT, UR23, 0x1, URZ ;  /* 0x0000000117057890 */ /* 0x000fc8000fffe0ff */
[----:B------:R-:W-:-:S04]  /*27b0*/  UISETP.NE.AND UP0, UPT, UR5, 0x3, UPT ;  /* 0x000000030500788c */ /* 0x000fc8000bf05270 */
[----:B------:R-:W-:Y:S02]  /*27c0*/  USEL UR7, URZ, 0x1, UP0 ;  /* 0x00000001ff077887 */ /* 0x000fe40008000000 */
[----:B------:R-:W-:-:S04]  /*27d0*/  USEL UR5, UR5, URZ, UP0 ;  /* 0x000000ff05057287 */ /* 0x000fc80008000000 */
[----:B------:R-:W-:Y:S01]  /*27e0*/  ULEA UR4, UR5, UR6, 0x3 ;  /* 0x0000000605047291 */ /* 0x000fe2000f8e18ff */
[----:B------:R-:W-:-:S04]  /*27f0*/  LOP3.LUT R17, R17, UR7, RZ, 0x3c, !PT ;  /* 0x0000000711117c12 */ /* 0x000fc8000f8e3cff */
[----:B-1----:R-:W-:-:S04]  /*2800*/  SHF.L.U32 R2, R17, 0x1f, RZ ;  /* 0x0000001f11027819 */ /* 0x002fc800000006ff */
[----:B------:R-:W1:Y:S02]  /*2810*/  SYNCS.PHASECHK.TRANS64.TRYWAIT P0, [UR4], R2 ;  /* 0x00000002ff0075a7 */ /* 0x000e640008001104 */
[----:B-1----:R-:W-:Y:S05]  /*2820*/  @!P0 BRA `(.L_x_44) ;  /* 0x0000007000e48947 */ /* 0x002fea0003800000 */
.L_x_155:
[----:B------:R-:W-:-:S04]  /*2830*/  UIADD3 UR5, UPT, UPT, UR5, 0x1, URZ ;  /* 0x0000000105057890 */ /* 0x000fc8000fffe0ff */
[----:B------:R-:W-:-:S04]  /*2840*/  UISETP.NE.AND UP0, UPT, UR5, 0x3, UPT ;  /* 0x000000030500788c */ /* 0x000fc8000bf05270 */
[----:B------:R-:W-:Y:S02]  /*2850*/  USEL UR4, URZ, 0x1, UP0 ;  /* 0x00000001ff047887 */ /* 0x000fe40008000000 */
[----:B------:R-:W-:-:S04]  /*2860*/  USEL UR5, UR5, URZ, UP0 ;  /* 0x000000ff05057287 */ /* 0x000fc80008000000 */
[----:B------:R-:W-:Y:S01]  /*2870*/  ULEA UR5, UR5, UR6, 0x3 ;  /* 0x0000000605057291 */ /* 0x000fe2000f8e18ff */
[----:B-1----:R-:W-:-:S04]  /*2880*/  LOP3.LUT R2, R17, UR4, RZ, 0x3c, !PT ;  /* 0x0000000411027c12 */ /* 0x002fc8000f8e3cff */
[----:B------:R-:W-:Y:S01]  /*2890*/  SHF.L.U32 R2, R2, 0x1f, RZ ;  /* 0x0000001f02027819 */ /* 0x000fe200000006ff */
[----:B---3--:R-:W-:-:S07]  /*28a0*/  IMAD.U32 R0, RZ, RZ, UR5 ;  /* 0x00000005ff007e24 */ /* 0x008fce000f8e00ff */
.L_x_45:
[----:B-1----:R1:W2:Y:S02]  /*28b0*/  SYNCS.PHASECHK.TRANS64.TRYWAIT P0, [R0+URZ], R2 ;  /* 0x00000002000075a7 */ /* 0x0022a400080011ff */
[----:B--2---:R-:W-:Y:S05]  /*28c0*/  @!P0 NANOSLEEP.SYNCS 0x989680 ;  /* 0x009896800000895d */ /* 0x004fea0003900000 */
[----:B------:R-:W2:Y:S02]  /*28d0*/  @!P0 SYNCS.PHASECHK.TRANS64 P0, [R0+URZ], R2 ;  /* 0x00000002000085a7 */ /* 0x000ea400080010ff */
[----:B--2---:R-:W-:Y:S05]  /*28e0*/  @P0 EXIT ;  /* 0x000000000000094d */ /* 0x004fea0003800000 */
[----:B------:R-:W-:Y:S05]  /*28f0*/  BRA `(.L_x_45) ;  /* 0xfffffffc00ec7947 */ /* 0x000fea000383ffff */
.L_x_22:
[----:B------:R-:W-:-:S04]  /*2900*/  UISETP.NE.AND UP1, UPT, UR37, URZ, UPT ;  /* 0x000000ff2500728c */ /* 0x000fc8000bf25270 */
[----:B------:R-:W-:-:S09]  /*2910*/  UISETP.NE.OR UP1, UPT, UR10, 0x1, UP1 ;  /* 0x000000010a00788c */ /* 0x000fd20008f25670 */
[----:B------:R-:W-:Y:S05]  /*2920*/  BRA.U UP1, `(.L_x_46) ;  /* 0x00000005014c7547 */ /* 0x000fea000b800000 */
[----:B------:R-:W-:Y:S01]  /*2930*/  HFMA2 R11, -RZ, RZ, 0, 0 ;  /* 0x00000000ff0b7431 */ /* 0x000fe200000001ff */
[----:B------:R-:W-:Y:S01]  /*2940*/  ISETP.GE.U32.AND P2, PT, R10, 0x2, PT ;  /* 0x000000020a00780c */ /* 0x000fe20003f46070 */
[----:B------:R-:W-:Y:S01]  /*2950*/  IMAD.MOV.U32 R12, RZ, RZ, 0x1 ;  /* 0x00000001ff0c7424 */ /* 0x000fe200078e00ff */
[----:B------:R-:W-:Y:S01]  /*2960*/  CS2R R8, SRZ ;  /* 0x0000000000087805 */ /* 0x000fe2000001ff00 */
[----:B------:R-:W-:Y:S01]  /*2970*/  IMAD.MOV.U32 R3, RZ, RZ, RZ ;  /* 0x000000ffff037224 */ /* 0x000fe200078e00ff */
[----:B------:R-:W-:Y:S01]  /*2980*/  UMOV UR4, 0x400 ;  /* 0x0000040000047882 */ /* 0x000fe20000000000 */
[----:B------:R-:W-:Y:S01]  /*2990*/  UMOV UR6, URZ ;  /* 0x000000ff00067c82 */ /* 0x000fe20008000000 */
[----:B------:R-:W-:-:S12]  /*29a0*/  ULEA UR37, UR37, UR4, 0x18 ;  /* 0x0000000425257291 */ /* 0x000fd8000f8ec0ff */
.L_x_50:
[----:B------:R-:W-:Y:S02]  /*29b0*/  LEA R0, R3, UR37, 0x3 ;  /* 0x0000002503007c11 */ /* 0x000fe4000f8e18ff */
[----:B------:R-:W-:-:S03]  /*29c0*/  SHF.L.U32 R4, R8, 0x1f, RZ ;  /* 0x0000001f08047819 */ /* 0x000fc600000006ff */
[----:B------:R-:W-:Y:S01]  /*29d0*/  VIADD R5, R0, 0xf0 ;  /* 0x000000f000057836 */ /* 0x000fe20000000000 */
[----:B------:R-:W1:Y:S02]  /*29e0*/  SYNCS.PHASECHK.TRANS64.TRYWAIT P0, [R0+URZ+0xe0], R4 ;  /* 0x0000e004000075a7 */ /* 0x000e6400080011ff */
[----:B-1----:R-:W-:Y:S05]  /*29f0*/  @!P0 BRA `(.L_x_47) ;  /* 0x0000007000888947 */ /* 0x002fea0003800000 */
.L_x_156:
[----:B------:R-:W-:Y:S01]  /*2a00*/  ULEA UR5, UR6, UR37, 0x3 ;  /* 0x0000002506057291 */ /* 0x000fe2000f8e18ff */
[----:B-1----:R-:W-:Y:S01]  /*2a10*/  PRMT R0, RZ, 0x654, R5 ;  /* 0x00000654ff007816 */ /* 0x002fe20000000005 */
[----:B------:R-:W-:Y:S01]  /*2a20*/  @!P2 IMAD.MOV.U32 R4, RZ, RZ, 0x10 ;  /* 0x00000010ff04a424 */ /* 0x000fe200078e00ff */
[----:B------:R-:W-:Y:S01]  /*2a30*/  SHF.L.U32 R5, R12, 0x1f, RZ ;  /* 0x0000001f0c057819 */ /* 0x000fe200000006ff */
[----:B------:R-:W-:Y:S01]  /*2a40*/  UIADD3 UR4, UPT, UPT, UR5, 0x80, URZ ;  /* 0x0000008005047890 */ /* 0x000fe2000fffe0ff */
[----:B------:R1:W-:Y:S05]  /*2a50*/  SYNCS.ARRIVE.TRANS64.RED.A1T0 RZ, [R0+URZ], RZ ;  /* 0x000000ff00ff79a7 */ /* 0x0003ea00081004ff */
[----:B------:R-:W-:Y:S01]  /*2a60*/  IMAD.U32 R6, RZ, RZ, UR4 ;  /* 0x00000004ff067e24 */ /* 0x000fe2000f8e00ff */
[----:B------:R-:W2:Y:S04]  /*2a70*/  SYNCS.PHASECHK.TRANS64.TRYWAIT P0, [UR5+0x90], R5 ;  /* 0x00009005ff0075a7 */ /* 0x000ea80008001105 */
[----:B------:R-:W-:Y:S01]  /*2a80*/  PRMT R6, R10, 0x654, R6 ;  /* 0x000006540a067816 */ /* 0x000fe20000000006 */
[----:B-12---:R-:W-:Y:S06]  /*2a90*/  @!P0 BRA `(.L_x_48) ;  /* 0x0000007000748947 */ /* 0x006fec0003800000 */
.L_x_158:
[----:B------:R-:W-:Y:S01]  /*2aa0*/  ULEA UR4, UR6, UR37, 0x4 ;  /* 0x0000002506047291 */ /* 0x000fe2000f8e20ff */
[----:B------:R-:W-:Y:S01]  /*2ab0*/  SEL R2, R6, R2, !P2 ;  /* 0x0000000206027207 */ /* 0x000fe20005000000 */
[----:B------:R-:W-:Y:S01]  /*2ac0*/  UIADD3 UR5, UPT, UPT, UR5, 0x80, URZ ;  /* 0x0000008005057890 */ /* 0x000fe2000fffe0ff */
[----:B-1----:R-:W-:Y:S01]  /*2ad0*/  LEA R0, R11, UR37, 0x3 ;  /* 0x000000250b007c11 */ /* 0x002fe2000f8e18ff */
[----:B------:R-:W-:Y:S01]  /*2ae0*/  UIADD3 UR4, UPT, UPT, UR4, 0x110, URZ ;  /* 0x0000011004047890 */ /* 0x000fe2000fffe0ff */
[----:B------:R1:W-:Y:S01]  /*2af0*/  @!P2 SYNCS.ARRIVE.TRANS64.RED RZ, [R2+URZ], R4 ;  /* 0x0000000402ffa9a7 */ /* 0x0003e200080004ff */
[----:B------:R-:W-:Y:S01]  /*2b00*/  UIADD3 UR6, UPT, UPT, UR6, 0x1, URZ ;  /* 0x0000000106067890 */ /* 0x000fe2000fffe0ff */
[----:B------:R-:W-:-:S03]  /*2b10*/  VIADD R3, R3, 0x1 ;  /* 0x0000000103037836 */ /* 0x000fc60000000000 */
[----:B------:R-:W-:Y:S02]  /*2b20*/  UISETP.NE.AND UP0, UPT, UR6, 0x2, UPT ;  /* 0x000000020600788c */ /* 0x000fe4000bf05270 */
[----:B------:R-:W-:Y:S01]  /*2b30*/  ISETP.NE.AND P0, PT, R3, 0x2, PT ;  /* 0x000000020300780c */ /* 0x000fe20003f05270 */
[----:B------:R-:W-:Y:S06]  /*2b40*/  UGETNEXTWORKID.BROADCAST [UR4], [UR5] ;  /* 0x00000000040073ca */ /* 0x000fec0008000100 */
[----:B------:R-:W-:Y:S02]  /*2b50*/  USEL UR4, URZ, 0x1, UP0 ;  /* 0x00000001ff047887 */ /* 0x000fe40008000000 */
[----:B------:R-:W-:-:S04]  /*2b60*/  USEL UR6, UR6, URZ, UP0 ;  /* 0x000000ff06067287 */ /* 0x000fc80008000000 */
[----:B------:R-:W-:Y:S02]  /*2b70*/  LOP3.LUT R12, R12, UR4, RZ, 0x3c, !PT ;  /* 0x000000040c0c7c12 */ /* 0x000fe4000f8e3cff */
[----:B-1----:R-:W-:-:S04]  /*2b80*/  SHF.L.U32 R4, R9, 0x1f, RZ ;  /* 0x0000001f09047819 */ /* 0x002fc800000006ff */
[----:B------:R-:W1:Y:S02]  /*2b90*/  SYNCS.PHASECHK.TRANS64.TRYWAIT P1, [R0+URZ+0x80], R4 ;  /* 0x00008004000075a7 */ /* 0x000e6400080211ff */
[----:B-1----:R-:W-:Y:S05]  /*2ba0*/  @!P1 BRA `(.L_x_49) ;  /* 0x0000007000489947 */ /* 0x002fea0003800000 */
.L_x_159:
[----:B-1----:R-:W-:Y:S01]  /*2bb0*/  LEA R4, R11, UR37, 0x4 ;  /* 0x000000250b047c11 */ /* 0x002fe2000f8e20ff */
[----:B------:R-:W-:Y:S01]  /*2bc0*/  VIADD R0, R0, 0x90 ;  /* 0x0000009000007836 */ /* 0x000fe20000000000 */
[----:B------:R-:W-:Y:S01]  /*2bd0*/  SEL R3, R3, RZ, P0 ;  /* 0x000000ff03037207 */ /* 0x000fe20000000000 */
[----:B------:R-:W-:-:S03]  /*2be0*/  VIADD R11, R11, 0x1 ;  /* 0x000000010b0b7836 */ /* 0x000fc60000000000 */
[----:B------:R-:W1:Y:S01]  /*2bf0*/  LDS.128 R4, [R4+0x110] ;  /* 0x0001100004047984 */ /* 0x000e620000000c00 */
[----:B------:R-:W-:Y:S02]  /*2c00*/  PRMT R0, RZ, 0x654, R0 ;  /* 0x00000654ff007816 */ /* 0x000fe40000000000 */
[C---:B------:R-:W-:Y:S01]  /*2c10*/  ISETP.NE.AND P1, PT, R11.reuse, 0x2, PT ;  /* 0x000000020b00780c */ /* 0x040fe20003f25270 */
[----:B------:R-:W-:Y:S01]  /*2c20*/  @!PT LDS RZ, [RZ] ;  /* 0x00000000fffff984 */ /* 0x000fe20000000800 */
[----:B------:R-:W-:Y:S01]  /*2c30*/  @!PT LDS RZ, [RZ] ;  /* 0x00000000fffff984 */ /* 0x000fe20000000800 */
[----:B------:R-:W-:Y:S01]  /*2c40*/  @!PT LDS RZ, [RZ] ;  /* 0x00000000fffff984 */ /* 0x000fe20000000800 */
[----:B------:R-:W-:Y:S01]  /*2c50*/  @!PT LDS RZ, [RZ] ;  /* 0x00000000fffff984 */ /* 0x000fe20000000800 */
[----:B------:R2:W-:Y:S06]  /*2c60*/  MEMBAR.ALL.CTA ;  /* 0x0000000000007992 */ /* 0x0005ec0000008000 */
[----:B--2---:R-:W2:Y:S01]  /*2c70*/  FENCE.VIEW.ASYNC.S ;  /* 0x00000000000073c6 */ /* 0x004ea20000000000 */
[----:B------:R-:W-:Y:S01]  /*2c80*/  SEL R11, R11, RZ, P1 ;  /* 0x000000ff0b0b7207 */ /* 0x000fe20000800000 */
[----:B--2---:R2:W-:Y:S01]  /*2c90*/  SYNCS.ARRIVE.TRANS64.RED.A1T0 RZ, [R0+URZ], RZ ;  /* 0x000000ff00ff79a7 */ /* 0x0045e200081004ff */
[----:B-1----:R-:W-:-:S02]  /*2ca0*/  LOP3.LUT P3, RZ, R6, 0x1, RZ, 0xc0, !PT ;  /* 0x0000000106ff7812 */ /* 0x002fc4000786c0ff */
[----:B------:R-:W-:-:S04]  /*2cb0*/  SEL R4, RZ, 0x1, P1 ;  /* 0x00000001ff047807 */ /* 0x000fc80000800000 */
[----:B------:R-:W-:Y:S02]  /*2cc0*/  LOP3.LUT R9, R9, R4, RZ, 0x3c, !PT ;  /* 0x0000000409097212 */ /* 0x000fe400078e3cff */
[----:B--2---:R-:W-:-:S04]  /*2cd0*/  SEL R0, RZ, 0x1, P0 ;  /* 0x00000001ff007807 */ /* 0x004fc80000000000 */
[----:B------:R-:W-:Y:S01]  /*2ce0*/  LOP3.LUT R8, R8, R0, RZ, 0x3c, !PT ;  /* 0x0000000008087212 */ /* 0x000fe200078e3cff */
[----:B------:R-:W-:Y:S06]  /*2cf0*/  @P3 BRA `(.L_x_50) ;  /* 0xfffffffc002c3947 */ /* 0x000fec000383ffff */
[----:B------:R-:W-:Y:S01]  /*2d00*/  ULEA UR5, UR6, UR37, 0x3 ;  /* 0x0000002506057291 */ /* 0x000fe2000f8e18ff */
[----:B------:R-:W-:-:S08]  /*2d10*/  SHF.L.U32 R2, R12, 0x1f, RZ ;  /* 0x0000001f0c027819 */ /* 0x000fd000000006ff */
[----:B------:R-:W1:Y:S02]  /*2d20*/  SYNCS.PHASECHK.TRANS64 P0, [UR5+0x90], R2 ;  /* 0x00009002ff0075a7 */ /* 0x000e640008001005 */
[----:B-1----:R-:W-:Y:S05]  /*2d30*/  @P0 BRA `(.L_x_51) ;  /* 0x0000000000080947 */ /* 0x002fea0003800000 */
[----:B------:R-:W1:Y:S02]  /*2d40*/  SYNCS.PHASECHK.TRANS64.TRYWAIT P0, [UR5+0x90], R2 ;  /* 0x00009002ff0075a7 */ /* 0x000e640008001105 */
[----:B-1----:R-:W-:Y:S05]  /*2d50*/  @!P0 BRA `(.L_x_52) ;  /* 0x0000006c00f08947 */ /* 0x002fea0003800000 */
.L_x_51:
[----:B------:R-:W-:-:S04]  /*2d60*/  UIADD3 UR4, UPT, UPT, UR6, 0x1, URZ ;  /* 0x0000000106047890 */ /* 0x000fc8000fffe0ff */
[----:B------:R-:W-:-:S04]  /*2d70*/  UISETP.NE.AND UP0, UPT, UR4, 0x2, UPT ;  /* 0x000000020400788c */ /* 0x000fc8000bf05270 */
[----:B------:R-:W-:Y:S02]  /*2d80*/  USEL UR7, URZ, 0x1, UP0 ;  /* 0x00000001ff077887 */ /* 0x000fe40008000000 */
[----:B------:R-:W-:-:S04]  /*2d90*/  USEL UR4, UR4, URZ, UP0 ;  /* 0x000000ff04047287 */ /* 0x000fc80008000000 */
[----:B------:R-:W-:Y:S01]  /*2da0*/  ULEA UR4, UR4, UR37, 0x3 ;  /* 0x0000002504047291 */ /* 0x000fe2000f8e18ff */
[----:B-1----:R-:W-:-:S04]  /*2db0*/  LOP3.LUT R2, R12, UR7, RZ, 0x3c, !PT ;  /* 0x000000070c027c12 */ /* 0x002fc8000f8e3cff */
[----:B------:R-:W-:-:S04]  /*2dc0*/  SHF.L.U32 R0, R2, 0x1f, RZ ;  /* 0x0000001f02007819 */ /* 0x000fc800000006ff */
[----:B------:R-:W1:Y:S02]  /*2dd0*/  SYNCS.PHASECHK.TRANS64 P0, [UR4+0x90], R0 ;  /* 0x00009000ff0075a7 */ /* 0x000e640008001004 */
[----:B-1----:R-:W-:Y:S05]  /*2de0*/  @P0 EXIT ;  /* 0x000000000000094d */ /* 0x002fea0003800000 */
[----:B------:R-:W-:Y:S02]  /*2df0*/  SHF.L.U32 R2, R2, 0x1f, RZ ;  /* 0x0000001f02027819 */ /* 0x000fe400000006ff */
[----:B------:R-:W-:-:S07]  /*2e00*/  MOV R0, UR4 ;  /* 0x0000000400007c02 */ /* 0x000fce0008000f00 */
.L_x_53:
[----:B-1----:R1:W2:Y:S02]  /*2e10*/  SYNCS.PHASECHK.TRANS64.TRYWAIT P0, [R0+URZ+0x90], R2 ;  /* 0x00009002000075a7 */ /* 0x0022a400080011ff */
[----:B--2---:R-:W-:Y:S05]  /*2e20*/  @!P0 NANOSLEEP.SYNCS 0x989680 ;  /* 0x009896800000895d */ /* 0x004fea0003900000 */
[----:B------:R-:W2:Y:S02]  /*2e30*/  @!P0 SYNCS.PHASECHK.TRANS64 P0, [R0+URZ+0x90], R2 ;  /* 0x00009002000085a7 */ /* 0x000ea400080010ff */
[----:B--2---:R-:W-:Y:S05]  /*2e40*/  @P0 EXIT ;  /* 0x000000000000094d */ /* 0x004fea0003800000 */
[----:B------:R-:W-:Y:S05]  /*2e50*/  BRA `(.L_x_53) ;  /* 0xfffffffc00ec7947 */ /* 0x000fea000383ffff */
.L_x_46:
[----:B------:R-:W-:Y:S05]  /*2e60*/  BRA.U UP4, `(.L_x_54) ;  /* 0x0000001504487547 */ /* 0x000fea000b800000 */
[----:B------:R-:W-:Y:S01]  /*2e70*/  UMOV UR6, 0x40 ;  /* 0x0000004000067882 */ /* 0x000fe20000000000 */
[----:B------:R-:W-:Y:S01]  /*2e80*/  NOP ;  /* 0x0000000000007918 */ /* 0x000fe20000000000 */
[----:B------:R-:W-:Y:S01]  /*2e90*/  ULEA UR6, UR37, UR6, 0x18 ;  /* 0x0000000625067291 */ /* 0x000fe2000f8ec0ff */
[----:B------:R-:W-:Y:S02]  /*2ea0*/  UMOV UR7, 0x400 ;  /* 0x0000040000077882 */ /* 0x000fe40000000000 */
[----:B------:R-:W-:-:S06]  /*2eb0*/  ULEA UR37, UR37, UR7, 0x18 ;  /* 0x0000000725257291 */ /* 0x000fcc000f8ec0ff */
[----:B------:R-:W1:Y:S02]  /*2ec0*/  LDS.U8 R2, [UR6+0x1c] ;  /* 0x00001c06ff027984 */ /* 0x000e640008000000 */
[----:B-1----:R-:W-:-:S13]  /*2ed0*/  ISETP.NE.AND P0, PT, R2, RZ, PT ;  /* 0x000000ff0200720c */ /* 0x002fda0003f05270 */
[----:B------:R-:W-:Y:S05]  /*2ee0*/  @P0 BRA `(.L_x_55) ;  /* 0x0000000400080947 */ /* 0x000fea0003800000 */
[----:B------:R-:W-:Y:S02]  /*2ef0*/  UISETP.NE.U32.AND UP0, UPT, UR5, 0x1, UPT ;  /* 0x000000010500788c */ /* 0x000fe4000bf05070 */
[----:B------:R-:W-:-:S07]  /*2f00*/  UIADD3 UR8, UPT, UPT, UR6, 0x8, URZ ;  /* 0x0000000806087890 */ /* 0x000fce000fffe0ff */
[----:B------:R-:W-:Y:S05]  /*2f10*/  BRA.U !UP0, `(.L_x_56) ;  /* 0x00000001089c7547 */ /* 0x000fea000b800000 */
[----:B------:R-:W-:Y:S01]  /*2f20*/  ELECT P0, URZ, PT ;  /* 0x0000000000ff782f */ /* 0x000fe20003800000 */
[----:B------:R-:W-:-:S12]  /*2f30*/  BSSY B0, `(.L_x_56) ;  /* 0x0000025000007945 */ /* 0x000fd80003800000 */
[----:B------:R-:W-:Y:S05]  /*2f40*/  @!P0 BRA `(.L_x_57) ;  /* 0x00000000008c8947 */ /* 0x000fea0003800000 */
[----:B------:R-:W-:-:S05]  /*2f50*/  UMOV UR7, 0x10 ;  /* 0x0000001000077882 */ /* 0x000fca0000000000 */
[----:B------:R-:W-:Y:S04]  /*2f60*/  DEPBAR.LE SB1, 0x36 ;  /* 0x00009d800000791a */ /* 0x000fe80000000000 */
[----:B------:R-:W1:Y:S02]  /*2f70*/  UTCATOMSWS.2CTA.FIND_AND_SET.ALIGN UP1, UR7, UR7 ;  /* 0x00000007000775e3 */ /* 0x000e640008220800 */
[----:B-1----:R-:W-:Y:S01]  /*2f80*/  MOV R10, UR7 ;  /* 0x00000007000a7c02 */ /* 0x002fe20008000f00 */
[----:B------:R-:W-:Y:S06]  /*2f90*/  BRA.U UP1, `(.L_x_58) ;  /* 0x0000000101187547 */ /* 0x000fec000b800000 */
.L_x_59:
[----:B------:R-:W-:Y:S05]  /*2fa0*/  NANOSLEEP 0x64 ;  /* 0x000000640000795d */ /* 0x000fea0003800000 */
[----:B------:R-:W-:-:S05]  /*2fb0*/  UMOV UR7, 0x10 ;  /* 0x0000001000077882 */ /* 0x000fca0000000000 */
[----:B------:R-:W-:Y:S04]  /*2fc0*/  DEPBAR.LE SB1, 0x36 ;  /* 0x00009d800000791a */ /* 0x000fe80000000000 */
[----:B------:R-:W1:Y:S02]  /*2fd0*/  UTCATOMSWS.2CTA.FIND_AND_SET.ALIGN UP1, UR7, UR7 ;  /* 0x00000007000775e3 */ /* 0x000e640008220800 */
[----:B-1----:R-:W-:Y:S01]  /*2fe0*/  MOV R10, UR7 ;  /* 0x00000007000a7c02 */ /* 0x002fe20008000f00 */
[----:B------:R-:W-:Y:S05]  /*2ff0*/  BRA.U !UP1, `(.L_x_59) ;  /* 0xfffffffd09e87547 */ /* 0x000fea000b83ffff */
.L_x_58:
[----:B------:R-:W1:Y:S01]  /*3000*/  LDS R5, [UR6+0x10] ;  /* 0x00001006ff057984 */ /* 0x000e620008000800 */
[----:B------:R-:W-:Y:S01]  /*3010*/  IMAD.U32 R3, RZ, RZ, UR37 ;  /* 0x00000025ff037e24 */ /* 0x000fe2000f8e00ff */
[----:B------:R-:W-:-:S03]  /*3020*/  MOV R2, UR4 ;  /* 0x0000000400027c02 */ /* 0x000fc60008000f00 */
[----:B------:R-:W-:Y:S01]  /*3030*/  VIADD R3, R3, 0x130 ;  /* 0x0000013003037836 */ /* 0x000fe20000000000 */
[----:B-1----:R-:W-:-:S04]  /*3040*/  SHF.L.U32 R5, R5, 0x1f, RZ ;  /* 0x0000001f05057819 */ /* 0x002fc800000006ff */
[----:B------:R-:W1:Y:S02]  /*3050*/  SYNCS.PHASECHK.TRANS64.TRYWAIT P0, [UR6+0x8], R5 ;  /* 0x00000805ff0075a7 */ /* 0x000e640008001106 */
[----:B-1----:R-:W-:Y:S05]  /*3060*/  @P0 BRA `(.L_x_60) ;  /* 0x0000000000080947 */ /* 0x002fea0003800000 */
[----:B------:R-:W1:Y:S02]  /*3070*/  SYNCS.PHASECHK.TRANS64.TRYWAIT P0, [UR6+0x8], R5 ;  /* 0x00000805ff0075a7 */ /* 0x000e640008001106 */
[----:B-1----:R-:W-:Y:S05]  /*3080*/  @!P0 BRA `(.L_x_61) ;  /* 0x0000006c003c8947 */ /* 0x002fea0003800000 */
.L_x_60:
[----:B-1----:R-:W-:Y:S01]  /*3090*/  HFMA2 R4, -RZ, RZ, 0, 5.9604644775390625e-08 ;  /* 0x00000001ff047431 */ /* 0x002fe200000001ff */
[----:B------:R-:W-:Y:S01]  /*30a0*/  UPRMT UR7, UR4, 0x654, UR8 ;  /* 0x0000065404077896 */ /* 0x000fe20008000008 */
[----:B------:R-:W-:Y:S01]  /*30b0*/  IMAD.MOV.U32 R7, RZ, RZ, 0xffff ;  /* 0x0000ffffff077424 */ /* 0x000fe200078e00ff */
[----:B------:R-:W-:Y:S01]  /*30c0*/  PRMT R2, R2, 0x654, R3 ;  /* 0x0000065402027816 */ /* 0x000fe20000000003 */
[----:B------:R-:W-:Y:S02]  /*30d0*/  IMAD.MOV.U32 R5, RZ, RZ, 0x4 ;  /* 0x00000004ff057424 */ /* 0x000fe400078e00ff */
[----:B------:R-:W-:Y:S01]  /*30e0*/  IMAD.SHL.U32 R9, R10, 0x20, RZ ;  /* 0x000000200a097824 */ /* 0x000fe200078e00ff */
[----:B------:R-:W-:Y:S02]  /*30f0*/  MOV R3, UR7 ;  /* 0x0000000700037c02 */ /* 0x000fe40008000f00 */
[-C--:B------:R-:W-:Y:S01]  /*3100*/  SHF.L.U32 R7, R7, R10.reuse, RZ ;  /* 0x0000000a07077219 */ /* 0x080fe200000006ff */
[----:B------:R1:W-:Y:S01]  /*3110*/  SYNCS.ARRIVE.TRANS64.RED RZ, [UR7], R5 ;  /* 0x00000005ffff79a7 */ /* 0x0003e20008000407 */
[----:B------:R-:W-:Y:S01]  /*3120*/  SHF.L.U32 R6, R4, R10, RZ ;  /* 0x0000000a04067219 */ /* 0x000fe200000006ff */
[----:B------:R1:W-:Y:S04]  /*3130*/  STS [UR37+0x130], R9 ;  /* 0x00013009ff007988 */ /* 0x0003e80008000825 */
[----:B------:R1:W-:Y:S04]  /*3140*/  STAS [R2.64], R10 ;  /* 0x0000000a02007dbd */ /* 0x0003e8000c0008ff */
[----:B------:R1:W-:Y:S04]  /*3150*/  ATOMS.OR RZ, [UR6+0x14], R7 ;  /* 0x00001407ffff798c */ /* 0x0003e8000b000006 */
[----:B------:R1:W-:Y:S04]  /*3160*/  ATOMS.OR RZ, [UR6+0x18], R6 ;  /* 0x00001806ffff798c */ /* 0x0003e8000b000006 */
[----:B------:R1:W-:Y:S02]  /*3170*/  ATOMS.XOR RZ, [UR6+0x10], R4 ;  /* 0x00001004ffff798c */ /* 0x0003e4000b800006 */
.L_x_57:
[----:B------:R-:W-:Y:S05]  /*3180*/  BSYNC B0 ;  /* 0x0000000000007941 */ /* 0x000fea0003800000 */
.L_x_56:
[----:B------:R-:W-:Y:S05]  /*3190*/  BRA.U UP0, `(.L_x_62) ;  /* 0x00000001006c7547 */ /* 0x000fea000b800000 */
[----:B------:R-:W-:-:S03]  /*31a0*/  UMOV UR7, 0xffffffff ;  /* 0xffffffff00077882 */ /* 0x000fc60000000000 */
[----:B------:R-:W-:Y:S05]  /*31b0*/  BRA.DIV UR7, `(.L_x_63) ;  /* 0x0000006e07087947 */ /* 0x000fea000b800000 */
[----:B------:R-:W-:-:S13]  /*31c0*/  ELECT P6, URZ, PT ;  /* 0x0000000000ff782f */ /* 0x000fda00038c0000 */
.L_x_163:
[----:B------:R-:W-:Y:S05]  /*31d0*/  @!P6 BRA `(.L_x_62) ;  /* 0x00000000005ce947 */ /* 0x000fea0003800000 */
[----:B-1----:R-:W1:Y:S02]  /*31e0*/  LDS R3, [UR6+0x10] ;  /* 0x00001006ff037984 */ /* 0x002e640008000800 */
[----:B-1----:R-:W-:-:S04]  /*31f0*/  SHF.L.U32 R3, R3, 0x1f, RZ ;  /* 0x0000001f03037819 */ /* 0x002fc800000006ff */
[----:B------:R-:W1:Y:S02]  /*3200*/  SYNCS.PHASECHK.TRANS64.TRYWAIT P0, [UR6+0x8], R3 ;  /* 0x00000803ff0075a7 */ /* 0x000e640008001106 */
[----:B-1----:R-:W-:Y:S05]  /*3210*/  @P0 BRA `(.L_x_64) ;  /* 0x0000000000080947 */ /* 0x002fea0003800000 */
[----:B------:R-:W1:Y:S02]  /*3220*/  SYNCS.PHASECHK.TRANS64.TRYWAIT P0, [UR6+0x8], R3 ;  /* 0x00000803ff0075a7 */ /* 0x000e640008001106 */
[----:B-1----:R-:W-:Y:S05]  /*3230*/  @!P0 BRA `(.L_x_65) ;  /* 0x0000006c00088947 */ /* 0x002fea0003800000 */
.L_x_64:
[----:B------:R-:W2:Y:S01]  /*3240*/  LDS R5, [UR37+0x130] ;  /* 0x00013025ff057984 */ /* 0x000ea20008000800 */
[----:B-1----:R-:W-:Y:S02]  /*3250*/  HFMA2 R2, -RZ, RZ, 0, 5.9604644775390625e-08 ;  /* 0x00000001ff027431 */ /* 0x002fe400000001ff */
[----:B------:R-:W-:Y:S01]  /*3260*/  IMAD.MOV.U32 R3, RZ, RZ, 0xffff ;  /* 0x0000ffffff037424 */ /* 0x000fe200078e00ff */
[----:B------:R-:W-:Y:S01]  /*3270*/  UPRMT UR7, UR4, 0x654, UR8 ;  /* 0x0000065404077896 */ /* 0x000fe20008000008 */
[----:B--2---:R-:W-:-:S03]  /*3280*/  IMAD.SHL.U32 R4, R5, 0x20, RZ ;  /* 0x0000002005047824 */ /* 0x004fc600078e00ff */
[-C--:B------:R-:W-:Y:S02]  /*3290*/  SHF.L.U32 R3, R3, R5.reuse, RZ ;  /* 0x0000000503037219 */ /* 0x080fe400000006ff */
[----:B------:R-:W-:Y:S01]  /*32a0*/  SHF.L.U32 R5, R2, R5, RZ ;  /* 0x0000000502057219 */ /* 0x000fe200000006ff */
[----:B------:R2:W-:Y:S04]  /*32b0*/  STS [UR37+0x130], R4 ;  /* 0x00013004ff007988 */ /* 0x0005e80008000825 */
[----:B------:R2:W-:Y:S04]  /*32c0*/  ATOMS.OR RZ, [UR6+0x14], R3 ;  /* 0x00001403ffff798c */ /* 0x0005e8000b000006 */
[----:B------:R2:W-:Y:S01]  /*32d0*/  ATOMS.OR RZ, [UR6+0x18], R5 ;  /* 0x00001805ffff798c */ /* 0x0005e2000b000006 */
[----:B------:R-:W-:Y:S03]  /*32e0*/  SYNCS.ARRIVE.TRANS64.RED.A1T0 RZ, [UR7], RZ ;  /* 0x000000ffffff79a7 */ /* 0x000fe60008100407 */
[----:B------:R2:W-:Y:S01]  /*32f0*/  ATOMS.XOR RZ, [UR6+0x10], R2 ;  /* 0x00001002ffff798c */ /* 0x0005e2000b800006 */
[----:B------:R-:W-:Y:S05]  /*3300*/  BRA `(.L_x_62) ;  /* 0x0000000000107947 */ /* 0x000fea0003800000 */
.L_x_55:
[----:B------:R-:W-:-:S05]  /*3310*/  MOV R2, 0xffffffff ;  /* 0xffffffff00027802 */ /* 0x000fca0000000f00 */
[----:B------:R1:W-:Y:S02]  /*3320*/  STS [UR37+0x130], R2 ;  /* 0x00013002ff007988 */ /* 0x0003e40008000825 */
[----:B-1----:R-:W-:Y:S02]  /*3330*/  MOV R2, 0x3350 ;  /* 0x0000335000027802 */ /* 0x002fe40000000f00 */
[----:B-----5:R-:W-:Y:S05]  /*3340*/  CALL.REL.NOINC `($__internal_1_$__cuda_sm10x_tcgen05_guardrail_trap_phase_invalid_during_alloc) ;  /* 0x0000007000dc7944 */ /* 0x020fea0003c00000 */
.L_x_62:
[----:B------:R-:W-:Y:S05]  /*3350*/  WARPSYNC.ALL ;  /* 0x0000000000007948 */ /* 0x000fea0003800000 */
[----:B------:R-:W3:Y:S01]  /*3360*/  S2UR UR7, SR_CgaCtaId ;  /* 0x00000000000779c3 */ /* 0x000ee20000008800 */
[----:B------:R-:W-:Y:S01]  /*3370*/  UMOV UR6, 0x400 ;  /* 0x0000040000067882 */ /* 0x000fe20000000000 */
[----:B------:R-:W-:-:S06]  /*3380*/  NOP ;  /* 0x0000000000007918 */ /* 0x000fcc0000000000 */
[----:B------:R-:W-:Y:S06]  /*3390*/  BAR.ARV 0x6, 0xa0 ;  /* 0x0182800000007b1d */ /* 0x000fec0000002000 */
[----:B------:R-:W4:Y:S01]  /*33a0*/  LDCU UR8, c[0x0][0x38c] ;  /* 0x00007180ff0877ac */ /* 0x000f220008000800 */
[----:B------:R-:W-:Y:S01]  /*33b0*/  LOP3.LUT R0, R0, 0xffff, RZ, 0xc0, !PT ;  /* 0x0000ffff00007812 */ /* 0x000fe200078ec0ff */
[----:B-1----:R-:W-:Y:S01]  /*33c0*/  IMAD.MOV.U32 R9, RZ, RZ, 0x1 ;  /* 0x00000001ff097424 */ /* 0x002fe200078e00ff */
[----:B------:R-:W-:Y:S01]  /*33d0*/  LOP3.LUT R8, R8, 0xffff, RZ, 0xc0, !PT ;  /* 0x0000ffff08087812 */ /* 0x000fe200078ec0ff */
[----:B------:R-:W-:Y:S01]  /*33e0*/  UMOV UR19, URZ ;  /* 0x000000ff00137c82 */ /* 0x000fe20008000000 */
[----:B------:R-:W-:Y:S01]  /*33f0*/  R2UR UR10, R0 ;  /* 0x00000000000a72ca */ /* 0x000fe200000e0000 */
[----:B------:R-:W-:Y:S01]  /*3400*/  UMOV UR18, URZ ;  /* 0x000000ff00127c82 */ /* 0x000fe20008000000 */
[----:B------:R-:W-:Y:S01]  /*3410*/  R2UR UR11, R8 ;  /* 0x00000000080b72ca */ /* 0x000fe200000e0000 */
[----:B------:R-:W-:Y:S01]  /*3420*/  IMAD.MOV.U32 R8, RZ, RZ, RZ ;  /* 0x000000ffff087224 */ /* 0x000fe200078e00ff */
[----:B------:R-:W-:Y:S01]  /*3430*/  UMOV UR17, URZ ;  /* 0x000000ff00117c82 */ /* 0x000fe20008000000 */
[----:B---3--:R-:W-:-:S02]  /*3440*/  ULEA UR7, UR7, UR6, 0x18 ;  /* 0x0000000607077291 */ /* 0x008fc4000f8ec0ff */
[----:B------:R-:W-:Y:S02]  /*3450*/  UISETP.NE.AND UP2, UPT, UR5, URZ, UPT ;  /* 0x000000ff0500728c */ /* 0x000fe4000bf45270 */
[----:B------:R-:W-:Y:S02]  /*3460*/  UIADD3 UR12, UPT, UPT, UR7, 0x8400, URZ ;  /* 0x00008400070c7890 */ /* 0x000fe4000fffe0ff */
[----:B------:R-:W-:Y:S02]  /*3470*/  UIADD3 UR13, UPT, UPT, UR7, 0x14400, URZ ;  /* 0x00014400070d7890 */ /* 0x000fe4000fffe0ff */
[----:B----4-:R-:W-:Y:S01]  /*3480*/  UIADD3 UR8, UPT, UPT, UR8, 0x7f, URZ ;  /* 0x0000007f08087890 */ /* 0x010fe2000fffe0ff */
[----:B--2---:R-:W1:Y:S01]  /*3490*/  LDS R2, [UR7+0x130] ;  /* 0x00013007ff027984 */ /* 0x004e620008000800 */
[----:B------:R-:W-:Y:S02]  /*34a0*/  USHF.R.U32.HI UR12, URZ, 0x4, UR12 ;  /* 0x00000004ff0c7899 */ /* 0x000fe4000801160c */
[----:B------:R-:W-:-:S02]  /*34b0*/  USHF.R.S32.HI UR6, URZ, 0x1f, UR8 ;  /* 0x0000001fff067899 */ /* 0x000fc40008011408 */
[----:B------:R-:W-:Y:S02]  /*34c0*/  USHF.R.U32.HI UR13, URZ, 0x4, UR13 ;  /* 0x00000004ff0d7899 */ /* 0x000fe4000801160d */
[----:B------:R-:W-:Y:S02]  /*34d0*/  ULEA.HI UR6, UR6, UR8, URZ, 0x7 ;  /* 0x0000000806067291 */ /* 0x000fe4000f8f38ff */
[----:B------:R-:W-:Y:S02]  /*34e0*/  ULOP3.LUT UR12, UR12, 0x3fff, URZ, 0xc0, !UPT ;  /* 0x00003fff0c0c7892 */ /* 0x000fe4000f8ec0ff */
[----:B------:R-:W-:Y:S02]  /*34f0*/  USHF.R.S32.HI UR6, URZ, 0x7, UR6 ;  /* 0x00000007ff067899 */ /* 0x000fe40008011406 */
[----:B------:R-:W-:Y:S02]  /*3500*/  ULOP3.LUT UR13, UR13, 0x3fff, URZ, 0xc0, !UPT ;  /* 0x00003fff0d0d7892 */ /* 0x000fe4000f8ec0ff */
[----:B------:R-:W-:Y:S01]  /*3510*/  UISETP.LT.AND UP0, UPT, UR6, 0x1, UPT ;  /* 0x000000010600788c */ /* 0x000fe2000bf01270 */
[----:B------:R-:W-:Y:S01]  /*3520*/  UMOV UR36, 0x0 ;  /* 0x0000000000247882 */ /* 0x000fe20000000000 */
        /* <DEDUP_REMOVED lines=9> */
[----:B------:R-:W-:-:S02]  /*35c0*/  ULOP3.LUT UR12, UR12, 0x10000, URZ, 0xfc, !UPT ;  /* 0x000100000c0c7892 */ /* 0x000fc4000f8efcff */
[----:B------:R-:W-:Y:S02]  /*35d0*/  ULOP3.LUT UR13, UR13, 0x10000, URZ, 0xfc, !UPT ;  /* 0x000100000d0d7892 */ /* 0x000fe4000f8efcff */
[----:B------:R-:W-:Y:S01]  /*35e0*/  USEL UR20, UR6, 0x1, !UP0 ;  /* 0x0000000106147887 */ /* 0x000fe2000c000000 */
[----:B------:R-:W-:Y:S01]  /*35f0*/  UMOV UR26, 0x0 ;  /* 0x00000000001a7882 */ /* 0x000fe20000000000 */
[----:B------:R-:W-:Y:S01]  /*3600*/  UMOV UR27, 0x8400010 ;  /* 0x08400010001b7882 */ /* 0x000fe20000000000 */
[----:B------:R-:W-:Y:S01]  /*3610*/  UMOV UR24, 0x0 ;  /* 0x0000000000187882 */ /* 0x000fe20000000000 */
[----:B------:R-:W-:Y:S01]  /*3620*/  UMOV UR25, 0x8400010 ;  /* 0x0840001000197882 */ /* 0x000fe20000000000 */
[----:B------:R-:W-:Y:S01]  /*3630*/  UMOV UR22, 0x0 ;  /* 0x0000000000167882 */ /* 0x000fe20000000000 */
[----:B------:R-:W-:Y:S01]  /*3640*/  UMOV UR23, 0x8400010 ;  /* 0x0840001000177882 */ /* 0x000fe20000000000 */
[----:B-1----:R-:W-:Y:S02]  /*3650*/  R2UR UR21, R2 ;  /* 0x00000000021572ca */ /* 0x002fe400000e0000 */
[----:B------:R-:W-:-:S13]  /*3660*/  CS2R R2, SRZ ;  /* 0x0000000000027805 */ /* 0x000fda000001ff00 */
.L_x_73:
[C---:B------:R-:W-:Y:S02]  /*3670*/  LEA R0, R8.reuse, UR7, 0x3 ;  /* 0x0000000708007c11 */ /* 0x040fe4000f8e18ff */
[----:B------:R-:W-:Y:S02]  /*3680*/  SHF.L.U32 R4, R3, 0x1f, RZ ;  /* 0x0000001f03047819 */ /* 0x000fe400000006ff */
[----:B------:R-:W-:Y:S02]  /*3690*/  LEA R5, R8, UR7, 0x4 ;  /* 0x0000000708057c11 */ /* 0x000fe4000f8e20ff */
[----:B------:R-:W1:Y:S02]  /*36a0*/  SYNCS.PHASECHK.TRANS64.TRYWAIT P0, [R0+URZ+0x80], R4 ;  /* 0x00008004000075a7 */ /* 0x000e6400080011ff */
[----:B-1-3--:R-:W-:Y:S05]  /*36b0*/  @!P0 BRA `(.L_x_66) ;  /* 0x0000006800008947 */ /* 0x00afea0003800000 */
.L_x_164:
[----:B-1----:R-:W1:Y:S01]  /*36c0*/  LDS.128 R4, [R5+0x110] ;  /* 0x0001100005047984 */ /* 0x002e620000000c00 */
[----:B------:R-:W-:Y:S02]  /*36d0*/  VIADD R0, R0, 0x90 ;  /* 0x0000009000007836 */ /* 0x000fe40000000000 */
[----:B------:R-:W-:Y:S01]  /*36e0*/  VIADD R8, R8, 0x1 ;  /* 0x0000000108087836 */ /* 0x000fe20000000000 */
[----:B------:R-:W-:Y:S01]  /*36f0*/  @!PT LDS RZ, [RZ] ;  /* 0x00000000fffff984 */ /* 0x000fe20000000800 */
[----:B------:R-:W-:Y:S01]  /*3700*/  @!PT LDS RZ, [RZ] ;  /* 0x00000000fffff984 */ /* 0x000fe20000000800 */
[----:B------:R-:W-:Y:S01]  /*3710*/  @!PT LDS RZ, [RZ] ;  /* 0x00000000fffff984 */ /* 0x000fe20000000800 */
[----:B------:R-:W-:Y:S01]  /*3720*/  @!PT LDS RZ, [RZ] ;  /* 0x00000000fffff984 */ /* 0x000fe20000000800 */
[----:B------:R2:W-:Y:S06]  /*3730*/  MEMBAR.ALL.CTA ;  /* 0x0000000000007992 */ /* 0x0005ec0000008000 */
[----:B--2---:R-:W2:Y:S01]  /*3740*/  FENCE.VIEW.ASYNC.S ;  /* 0x00000000000073c6 */ /* 0x004ea20000000000 */
[----:B------:R-:W-:-:S04]  /*3750*/  PRMT R0, RZ, 0x654, R0 ;  /* 0x00000654ff007816 */ /* 0x000fc80000000000 */
[----:B--2---:R2:W-:Y:S01]  /*3760*/  SYNCS.ARRIVE.TRANS64.RED.A1T0 RZ, [R0+URZ], RZ ;  /* 0x000000ff00ff79a7 */ /* 0x0045e200081004ff */
[----:B-1----:R-:W-:Y:S01]  /*3770*/  LOP3.LUT P1, RZ, R6, 0x1, RZ, 0xc0, !PT ;  /* 0x0000000106ff7812 */ /* 0x002fe2000782c0ff */
[----:B--2---:R-:W-:-:S12]  /*3780*/  BRA.U UP2, `(.L_x_67) ;  /* 0x0000000502587547 */ /* 0x004fd8000b800000 */
[----:B------:R-:W1:Y:S01]  /*3790*/  LDCU UR8, c[0x0][0x38c] ;  /* 0x00007180ff0877ac */ /* 0x000e620008000800 */
[----:B------:R-:W-:Y:S02]  /*37a0*/  PLOP3.LUT P2, PT, PT, PT, PT, 0x80, 0x8 ;  /* 0x000000000008781c */ /* 0x000fe40003f4f070 */
[----:B------:R-:W-:Y:S01]  /*37b0*/  SHF.L.U32 R4, R9, 0x1f, RZ ;  /* 0x0000001f09047819 */ /* 0x000fe200000006ff */
[----:B-1----:R-:W-:Y:S02]  /*37c0*/  UISETP.GE.AND UP0, UPT, UR8, 0x1, UPT ;  /* 0x000000010800788c */ /* 0x002fe4000bf06270 */
[----:B------:R-:W-:-:S04]  /*37d0*/  ULEA UR8, UR19, UR7, 0x3 ;  /* 0x0000000713087291 */ /* 0x000fc8000f8e18ff */
[----:B------:R-:W-:-:S05]  /*37e0*/  PLOP3.LUT P0, PT, PT, PT, UP0, 0x80, 0x8 ;  /* 0x000000000008781c */ /* 0x000fca0003f0f008 */
[----:B------:R-:W-:-:S08]  /*37f0*/  @UP0 ULEA UR9, UR18, UR7, 0x3 ;  /* 0x0000000712090291 */ /* 0x000fd0000f8e18ff */
[----:B------:R-:W-:-:S04]  /*3800*/  @P0 SHF.L.U32 R0, R2, 0x1f, RZ ;  /* 0x0000001f02000819 */ /* 0x000fc800000006ff */
[----:B------:R1:W2:Y:S01]  /*3810*/  @P0 SYNCS.PHASECHK.TRANS64.TRYWAIT P2, [UR9], R0 ;  /* 0x00000000ff0005a7 */ /* 0x0002a20008041109 */
[----:B------:R-:W-:Y:S01]  /*3820*/  ULEA UR9, UR19, UR21, 0x7 ;  /* 0x0000001513097291 */ /* 0x000fe2000f8e38ff */
[----:B------:R-:W3:Y:S02]  /*3830*/  SYNCS.PHASECHK.TRANS64.TRYWAIT P0, [UR8+0xc0], R4 ;  /* 0x0000c004ff0075a7 */ /* 0x000ee40008001108 */
[----:B-123--:R-:W-:Y:S09]  /*3840*/  @!P0 BRA `(.L_x_68) ;  /* 0x0000006400b08947 */ /* 0x00eff20003800000 */
.L_x_166:
[----:B------:R-:W-:Y:S01]  /*3850*/  UMOV UR16, UR17 ;  /* 0x0000001100107c82 */ /* 0x000fe20008000000 */
[----:B------:R-:W-:Y:S05]  /*3860*/  BRA.U !UP0, `(.L_x_69) ;  /* 0x0000000508107547 */ /* 0x000fea000b800000 */
[----:B------:R-:W-:Y:S02]  /*3870*/  UIADD3 UR16, UPT, UPT, UR20, UR17, URZ ;  /* 0x0000001114107290 */ /* 0x000fe4000fffe0ff */
[----:B------:R-:W-:Y:S01]  /*3880*/  UPLOP3.LUT UP3, UPT, UPT, UPT, UPT, 0x40, 0x4 ;  /* 0x000000000004789c */ /* 0x000fe20003f6e870 */
[----:B------:R-:W-:Y:S01]  /*3890*/  UMOV UR15, UR6 ;  /* 0x00000006000f7c82 */ /* 0x000fe20008000000 */
[----:B------:R-:W-:-:S09]  /*38a0*/  UMOV UR58, UR18 ;  /* 0x00000012003a7c82 */ /* 0x000fd20008000000 */
.L_x_72:
[----:B--2---:R-:W-:Y:S01]  /*38b0*/  ULEA UR14, UR58, UR7, 0x3 ;  /* 0x000000073a0e7291 */ /* 0x004fe2000f8e18ff */
[----:B---3--:R-:W-:Y:S11]  /*38c0*/  @P2 BRA `(.L_x_70) ;  /* 0x00000000000c2947 */ /* 0x008ff60003800000 */
[----:B-1----:R-:W-:Y:S04]  /*38d0*/  SHF.L.U32 R4, R2, 0x1f, RZ ;  /* 0x0000001f02047819 */ /* 0x002fe800000006ff */
[----:B------:R-:W1:Y:S02]  /*38e0*/  SYNCS.PHASECHK.TRANS64.TRYWAIT P0, [UR14], R4 ;  /* 0x00000004ff0075a7 */ /* 0x000e64000800110e */
[----:B-1----:R-:W-:Y:S05]  /*38f0*/  @!P0 BRA `(.L_x_71) ;  /* 0x00000064009c8947 */ /* 0x002fea0003800000 */
.L_x_70:
[----:B------:R-:W-:Y:S01]  /*3900*/  UISETP.NE.AND UP0, UPT, UR15, 0x1, UPT ;  /* 0x000000010f00788c */ /* 0x000fe2000bf05270 */
[----:B------:R-:W-:Y:S01]  /*3910*/  PLOP3.LUT P2, PT, PT, PT, PT, 0x80, 0x8 ;  /* 0x000000000008781c */ /* 0x000fe20003f4f070 */
[----:B------:R-:W-:Y:S02]  /*3920*/  UIADD3 UR18, UPT, UPT, UR58, 0x1, URZ ;  /* 0x000000013a127890 */ /* 0x000fe4000fffe0ff */
[----:B------:R-:W-:Y:S02]  /*3930*/  ULEA UR68, UR58, UR13, 0xb ;  /* 0x0000000d3a447291 */ /* 0x000fe4000f8e58ff */
[----:B------:R-:W-:Y:S01]  /*3940*/  UISETP.NE.AND UP1, UPT, UR18, 0x3, UPT ;  /* 0x000000031200788c */ /* 0x000fe2000bf25270 */
[----:B------:R-:W-:Y:S01]  /*3950*/  PLOP3.LUT P0, PT, PT, PT, UP0, 0x80, 0x8 ;  /* 0x000000000008781c */ /* 0x000fe20003f0f008 */
[----:B------:R-:W-:Y:S02]  /*3960*/  ULEA UR66, UR58, UR12, 0xa ;  /* 0x0000000c3a427291 */ /* 0x000fe4000f8e50ff */
[----:B------:R-:W-:Y:S02]  /*3970*/  USEL UR39, URZ, 0x1, UP1 ;  /* 0x00000001ff277887 */ /* 0x000fe40008800000 */
[----:B------:R-:W-:Y:S02]  /*3980*/  USEL UR18, UR18, URZ, UP1 ;  /* 0x000000ff12127287 */ /* 0x000fe40008800000 */
[----:B------:R-:W-:Y:S02]  /*3990*/  UIADD3 UR64, UPT, UPT, UR68, 0x2, URZ ;  /* 0x0000000244407890 */ /* 0x000fe4000fffe0ff */
[----:B------:R-:W-:Y:S01]  /*39a0*/  @UP0 ULEA UR38, UR18, UR7, 0x3 ;  /* 0x0000000712260291 */ /* 0x000fe2000f8e18ff */
[----:B------:R-:W-:Y:S01]  /*39b0*/  LOP3.LUT R2, R2, UR39, RZ, 0x3c, !PT ;  /* 0x0000002702027c12 */ /* 0x000fe2000f8e3cff */
[----:B------:R-:W-:Y:S02]  /*39c0*/  UIADD3 UR62, UPT, UPT, UR66, 0x2, URZ ;  /* 0x00000002423e7890 */ /* 0x000fe4000fffe0ff */
[----:B------:R-:W-:Y:S01]  /*39d0*/  UIADD3 UR60, UPT, UPT, UR68, 0x4, URZ ;  /* 0x00000004443c7890 */ /* 0x000fe2000fffe0ff */
[----:B-1----:R-:W-:Y:S01]  /*39e0*/  @P0 SHF.L.U32 R0, R2, 0x1f, RZ ;  /* 0x0000001f02000819 */ /* 0x002fe200000006ff */
[----:B------:R-:W-:Y:S02]  /*39f0*/  UIADD3 UR58, UPT, UPT, UR66, 0x4, URZ ;  /* 0x00000004423a7890 */ /* 0x000fe4000fffe0ff */
[----:B------:R-:W-:Y:S01]  /*3a00*/  UIADD3 UR56, UPT, UPT, UR68, 0x6, URZ ;  /* 0x0000000644387890 */ /* 0x000fe2000fffe0ff */
[----:B------:R2:W3:Y:S01]  /*3a10*/  @P0 SYNCS.PHASECHK.TRANS64.TRYWAIT P2, [UR38], R0 ;  /* 0x00000000ff0005a7 */ /* 0x0004e20008041126 */
[----:B------:R-:W-:Y:S02]  /*3a20*/  UIADD3 UR54, UPT, UPT, UR66, 0x6, URZ ;  /* 0x0000000642367890 */ /* 0x000fe4000fffe0ff */
        /* <DEDUP_REMOVED lines=10> */
[----:B------:R-:W-:Y:S02]  /*3ad0*/  UIADD3 UR15, UPT, UPT, UR15, -0x1, URZ ;  /* 0xffffffff0f0f7890 */ /* 0x000fe4000fffe0ff */
[----:B------:R-:W-:Y:S01]  /*3ae0*/  UISETP.NE.AND UP0, UPT, UR17, UR16, UPT ;  /* 0x000000101100728c */ /* 0x000fe2000bf05270 */
[----:B------:R-:W-:Y:S01]  /*3af0*/  UMOV UR69, 0x40004040 ;  /* 0x4000404000457882 */ /* 0x000fe20000000000 */
[----:B------:R-:W-:Y:S01]  /*3b00*/  UMOV UR67, 0x40004040 ;  /* 0x4000404000437882 */ /* 0x000fe20000000000 */
[----:B------:R-:W-:Y:S01]  /*3b10*/  UMOV UR65, 0x40004040 ;  /* 0x4000404000417882 */ /* 0x000fe20000000000 */
[----:B------:R-:W-:Y:S01]  /*3b20*/  UTCHMMA.2CTA gdesc[UR66], gdesc[UR68], tmem[UR9], tmem[UR36], idesc[UR37], UP3 ;  /* 0x00ff2444420075ea */ /* 0x000fe20009a00009 */
[----:B------:R-:W-:Y:S01]  /*3b30*/  UPLOP3.LUT UP3, UPT, UPT, UPT, UPT, 0x80, 0x8 ;  /* 0x000000000008789c */ /* 0x000fe20003f6f070 */
[----:B------:R-:W-:Y:S01]  /*3b40*/  UMOV UR63, 0x40004040 ;  /* 0x40004040003f7882 */ /* 0x000fe20000000000 */
[----:B------:R-:W-:Y:S01]  /*3b50*/  UMOV UR61, 0x40004040 ;  /* 0x40004040003d7882 */ /* 0x000fe20000000000 */
[----:B------:R-:W-:Y:S01]  /*3b60*/  UTCHMMA.2CTA gdesc[UR62], gdesc[UR64], tmem[UR9], tmem[UR34], idesc[UR35], UPT ;  /* 0x00ff22403e0075ea */ /* 0x000fe2000ba00009 */
[----:B------:R-:W-:Y:S01]  /*3b70*/  UMOV UR59, 0x40004040 ;  /* 0x40004040003b7882 */ /* 0x000fe20000000000 */
[----:B------:R-:W-:Y:S01]  /*3b80*/  UMOV UR57, 0x40004040 ;  /* 0x4000404000397882 */ /* 0x000fe20000000000 */
[----:B------:R1:W-:Y:S01]  /*3b90*/  UTCHMMA.2CTA gdesc[UR58], gdesc[UR60], tmem[UR9], tmem[UR32], idesc[UR33], UPT ;  /* 0x00ff203c3a0075ea */ /* 0x0003e2000ba00009 */
        /* <DEDUP_REMOVED lines=11> */
[----:B------:R-:W-:Y:S01]  /*3c50*/  UMOV UR39, 0x40004040 ;  /* 0x4000404000277882 */ /* 0x000fe20000000000 */
[----:B------:R2:W-:Y:S01]  /*3c60*/  UTCHMMA.2CTA gdesc[UR42], gdesc[UR44], tmem[UR9], tmem[UR24], idesc[UR25], UPT ;  /* 0x00ff182c2a0075ea */ /* 0x0005e2000ba00009 */
[----:B------:R2:W-:Y:S01]  /*3c70*/  UTCHMMA.2CTA gdesc[UR38], gdesc[UR40], tmem[UR9], tmem[UR22], idesc[UR23], UPT ;  /* 0x00ff1628260075ea */ /* 0x0005e2000ba00009 */
[----:B------:R2:W-:Y:S01]  /*3c80*/  UTCBAR.2CTA.MULTICAST [UR14], URZ, UR11 ;  /* 0x000000ff0e0073e9 */ /* 0x0005e2000820080b */
[----:B-1----:R-:W-:Y:S01]  /*3c90*/  UMOV UR58, UR18 ;  /* 0x00000012003a7c82 */ /* 0x002fe20008000000 */
[----:B------:R-:W-:Y:S05]  /*3ca0*/  BRA.U UP0, `(.L_x_72) ;  /* 0xfffffffd00007547 */ /* 0x000fea000b83ffff */
.L_x_69:
[----:B------:R-:W-:Y:S01]  /*3cb0*/  UIADD3 UR8, UPT, UPT, UR8, 0xa0, URZ ;  /* 0x000000a008087890 */ /* 0x000fe2000fffe0ff */
[----:B------:R-:W-:-:S08]  /*3cc0*/  UMOV UR17, UR16 ;  /* 0x0000001000117c82 */ /* 0x000fd00008000000 */
[----:B------:R4:W-:Y:S01]  /*3cd0*/  UTCBAR.2CTA.MULTICAST [UR8], URZ, UR10 ;  /* 0x000000ff080073e9 */ /* 0x0009e2000820080a */
[----:B------:R-:W-:Y:S02]  /*3ce0*/  NOP ;  /* 0x0000000000007918 */ /* 0x000fe40000000000 */
.L_x_67:
[----:B------:R-:W-:Y:S01]  /*3cf0*/  UIADD3 UR19, UPT, UPT, UR19, 0x1, URZ ;  /* 0x0000000113137890 */ /* 0x000fe2000fffe0ff */
[----:B------:R-:W-:-:S03]  /*3d00*/  ISETP.NE.AND P0, PT, R8, 0x2, PT ;  /* 0x000000020800780c */ /* 0x000fc60003f05270 */
[----:B------:R-:W-:Y:S01]  /*3d10*/  UISETP.NE.AND UP0, UPT, UR19, 0x4, UPT ;  /* 0x000000041300788c */ /* 0x000fe2000bf05270 */
[----:B-12---:R-:W-:Y:S02]  /*3d20*/  SEL R0, RZ, 0x1, P0 ;  /* 0x00000001ff007807 */ /* 0x006fe40000000000 */
[----:B------:R-:W-:Y:S01]  /*3d30*/  SEL R8, R8, RZ, P0 ;  /* 0x000000ff08087207 */ /* 0x000fe20000000000 */
[----:B----4-:R-:W-:Y:S01]  /*3d40*/  USEL UR8, URZ, 0x1, UP0 ;  /* 0x00000001ff087887 */ /* 0x010fe20008000000 */
[----:B------:R-:W-:Y:S01]  /*3d50*/  LOP3.LUT R3, R3, R0, RZ, 0x3c, !PT ;  /* 0x0000000003037212 */ /* 0x000fe200078e3cff */
[----:B------:R-:W-:-:S04]  /*3d60*/  USEL UR19, UR19, URZ, UP0 ;  /* 0x000000ff13137287 */ /* 0x000fc80008000000 */
[----:B------:R-:W-:Y:S01]  /*3d70*/  LOP3.LUT R9, R9, UR8, RZ, 0x3c, !PT ;  /* 0x0000000809097c12 */ /* 0x000fe2000f8e3cff */
[----:B------:R-:W-:Y:S07]  /*3d80*/  @P1 BRA `(.L_x_73) ;  /* 0xfffffff800381947 */ /* 0x000fee000383ffff */
[----:B------:R-:W1:Y:S01]  /*3d90*/  S2UR UR6, SR_CgaCtaId ;  /* 0x00000000000679c3 */ /* 0x000e620000008800 */
[----:B------:R-:W-:Y:S01]  /*3da0*/  ELECT P0, URZ, PT ;  /* 0x0000000000ff782f */ /* 0x000fe20003800000 */
[----:B------:R-:W-:Y:S01]  /*3db0*/  HFMA2 R0, -RZ, RZ, 0, 5.9604644775390625e-08 ;  /* 0x00000001ff007431 */ /* 0x000fe200000001ff */
[----:B------:R-:W-:-:S05]  /*3dc0*/  UMOV UR8, 0x40 ;  /* 0x0000004000087882 */ /* 0x000fca0000000000 */
[----:B------:R-:W-:Y:S01]  /*3dd0*/  UVIRTCOUNT.DEALLOC.SMPOOL 0x80 ;  /* 0x000000800000784c */ /* 0x000fe20000000000 */
[----:B------:R-:W-:Y:S02]  /*3de0*/  UISETP.NE.AND UP0, UPT, UR5, URZ, UPT ;  /* 0x000000ff0500728c */ /* 0x000fe4000bf05270 */
[----:B-1----:R-:W-:-:S09]  /*3df0*/  ULEA UR6, UR6, UR8, 0x18 ;  /* 0x0000000806067291 */ /* 0x002fd2000f8ec0ff */
[----:B------:R1:W-:Y:S01]  /*3e00*/  @P0 STS.U8 [UR6+0x1c], R0 ;  /* 0x00001c00ff000988 */ /* 0x0003e20008000006 */
[----:B------:R-:W-:Y:S05]  /*3e10*/  BRA.U UP0, `(.L_x_74) ;  /* 0x0000000100a07547 */ /* 0x000fea000b800000 */
[----:B------:R-:W-:Y:S01]  /*3e20*/  UIADD3 UR5, UPT, UPT, UR7, 0xc0, URZ ;  /* 0x000000c007057890 */ /* 0x000fe2000fffe0ff */
[----:B------:R-:W-:-:S03]  /*3e30*/  SHF.L.U32 R2, R9, 0x1f, RZ ;  /* 0x0000001f09027819 */ /* 0x000fc600000006ff */
[----:B------:R-:W-:-:S09]  /*3e40*/  ULEA UR8, UR19, UR5, 0x3 ;  /* 0x0000000513087291 */ /* 0x000fd2000f8e18ff */
[----:B------:R-:W2:Y:S02]  /*3e50*/  SYNCS.PHASECHK.TRANS64.TRYWAIT P0, [UR8], R2 ;  /* 0x00000002ff0075a7 */ /* 0x000ea40008001108 */
[----:B--2---:R-:W-:Y:S05]  /*3e60*/  @!P0 BRA `(.L_x_75) ;  /* 0x0000006000588947 */ /* 0x004fea0003800000 */
.L_x_169:
[----:B------:R-:W-:-:S04]  /*3e70*/  UIADD3 UR9, UPT, UPT, UR19, 0x1, URZ ;  /* 0x0000000113097890 */ /* 0x000fc8000fffe0ff */
[----:B------:R-:W-:-:S04]  /*3e80*/  UISETP.NE.AND UP1, UPT, UR9, 0x4, UPT ;  /* 0x000000040900788c */ /* 0x000fc8000bf25270 */
[----:B------:R-:W-:Y:S02]  /*3e90*/  USEL UR10, URZ, 0x1, UP1 ;  /* 0x00000001ff0a7887 */ /* 0x000fe40008800000 */
[----:B------:R-:W-:-:S04]  /*3ea0*/  USEL UR9, UR9, URZ, UP1 ;  /* 0x000000ff09097287 */ /* 0x000fc80008800000 */
[----:B------:R-:W-:Y:S01]  /*3eb0*/  ULEA UR8, UR9, UR5, 0x3 ;  /* 0x0000000509087291 */ /* 0x000fe2000f8e18ff */
[----:B-1----:R-:W-:-:S04]  /*3ec0*/  LOP3.LUT R2, R9, UR10, RZ, 0x3c, !PT ;  /* 0x0000000a09027c12 */ /* 0x002fc8000f8e3cff */
[----:B------:R-:W-:-:S04]  /*3ed0*/  SHF.L.U32 R3, R2, 0x1f, RZ ;  /* 0x0000001f02037819 */ /* 0x000fc800000006ff */
[----:B------:R-:W1:Y:S02]  /*3ee0*/  SYNCS.PHASECHK.TRANS64.TRYWAIT P0, [UR8], R3 ;  /* 0x00000003ff0075a7 */ /* 0x000e640008001108 */
[----:B-1----:R-:W-:Y:S05]  /*3ef0*/  @!P0 BRA `(.L_x_76) ;  /* 0x00000060004c8947 */ /* 0x002fea0003800000 */
.L_x_171:
        /* <DEDUP_REMOVED lines=9> */
.L_x_173:
[----:B------:R-:W-:-:S04]  /*3f90*/  UIADD3 UR9, UPT, UPT, UR9, 0x1, URZ ;  /* 0x0000000109097890 */ /* 0x000fc8000fffe0ff */
[----:B------:R-:W-:-:S04]  /*3fa0*/  UISETP.NE.AND UP1, UPT, UR9, 0x4, UPT ;  /* 0x000000040900788c */ /* 0x000fc8000bf25270 */
[----:B------:R-:W-:Y:S02]  /*3fb0*/  USEL UR8, URZ, 0x1, UP1 ;  /* 0x00000001ff087887 */ /* 0x000fe40008800000 */
[----:B------:R-:W-:-:S04]  /*3fc0*/  USEL UR9, UR9, URZ, UP1 ;  /* 0x000000ff09097287 */ /* 0x000fc80008800000 */
[----:B------:R-:W-:Y:S01]  /*3fd0*/  ULEA UR9, UR9, UR5, 0x3 ;  /* 0x0000000509097291 */ /* 0x000fe2000f8e18ff */
[----:B------:R-:W-:-:S04]  /*3fe0*/  LOP3.LUT R2, R2, UR8, RZ, 0x3c, !PT ;  /* 0x0000000802027c12 */ /* 0x000fc8000f8e3cff */
[----:B------:R-:W-:Y:S01]  /*3ff0*/  SHF.L.U32 R2, R2, 0x1f, RZ ;  /* 0x0000001f02027819 */ /* 0x000fe200000006ff */
[----:B-1----:R-:W-:-:S04]  /*4000*/  IMAD.U32 R0, RZ, RZ, UR9 ;  /* 0x00000009ff007e24 */ /* 0x002fc8000f8e00ff */
[----:B------:R1:W2:Y:S03]  /*4010*/  SYNCS.PHASECHK.TRANS64.TRYWAIT P0, [R0+URZ], R2 ;  /* 0x00000002000075a7 */ /* 0x0002a600080011ff */
[----:B--2---:R-:W-:Y:S05]  /*4020*/  @!P0 NANOSLEEP.SYNCS 0x989680 ;  /* 0x009896800000895d */ /* 0x004fea0003900000 */
[----:B------:R-:W2:Y:S02]  /*4030*/  @!P0 SYNCS.PHASECHK.TRANS64 P0, [R0+URZ], R2 ;  /* 0x00000002000085a7 */ /* 0x000ea400080010ff */
[----:B--2---:R-:W-:Y:S05]  /*4040*/  @P0 BRA `(.L_x_78) ;  /* 0x0000000000200947 */ /* 0x004fea0003800000 */
.L_x_79:
[----:B--2---:R2:W4:Y:S02]  /*4050*/  SYNCS.PHASECHK.TRANS64.TRYWAIT P0, [R0+URZ], R2 ;  /* 0x00000002000075a7 */ /* 0x00452400080011ff */
[----:B----4-:R-:W-:Y:S05]  /*4060*/  @!P0 NANOSLEEP.SYNCS 0x989680 ;  /* 0x009896800000895d */ /* 0x010fea0003900000 */
[----:B------:R-:W4:Y:S02]  /*4070*/  @!P0 SYNCS.PHASECHK.TRANS64 P0, [R0+URZ], R2 ;  /* 0x00000002000085a7 */ /* 0x000f2400080010ff */
[----:B----4-:R-:W-:Y:S05]  /*4080*/  @!P0 BRA `(.L_x_79) ;  /* 0xfffffffc00f08947 */ /* 0x010fea000383ffff */
[----:B------:R-:W-:Y:S05]  /*4090*/  BRA `(.L_x_78) ;  /* 0x00000000000c7947 */ /* 0x000fea0003800000 */
.L_x_74:
[----:B------:R-:W-:-:S04]  /*40a0*/  UIADD3 UR5, UPT, UPT, UR7, 0x100, URZ ;  /* 0x0000010007057890 */ /* 0x000fc8000fffe0ff */
[----:B------:R-:W-:-:S09]  /*40b0*/  UPRMT UR5, UR4, 0x654, UR5 ;  /* 0x0000065404057896 */ /* 0x000fd20008000005 */
[----:B------:R-:W-:Y:S03]  /*40c0*/  SYNCS.ARRIVE.TRANS64.RED.A1T0 RZ, [UR5], RZ ;  /* 0x000000ffffff79a7 */ /* 0x000fe60008100405 */
.L_x_78:
[----:B-12---:R-:W-:Y:S01]  /*40d0*/  SHF.L.U32 R2, RZ, 0x1f, RZ ;  /* 0x0000001fff027819 */ /* 0x006fe200000006ff */
[----:B------:R-:W-:Y:S01]  /*40e0*/  UIADD3 UR5, UPT, UPT, UR7, 0x100, URZ ;  /* 0x0000010007057890 */ /* 0x000fe2000fffe0ff */
[----:B------:R-:W-:Y:S02]  /*40f0*/  PLOP3.LUT P0, PT, PT, PT, UP0, 0x80, 0x8 ;  /* 0x000000000008781c */ /* 0x000fe40003f0f008 */
[----:B------:R-:W1:Y:S02]  /*4100*/  SYNCS.PHASECHK.TRANS64.TRYWAIT P1, [UR7+0x100], R2 ;  /* 0x00010002ff0075a7 */ /* 0x000e640008021107 */
[----:B-1----:R-:W-:Y:S09]  /*4110*/  @!P1 BRA `(.L_x_80) ;  /* 0x0000005c00f49947 */ /* 0x002ff20003800000 */
.L_x_175:
[----:B------:R-:W-:Y:S01]  /*4120*/  @!UP0 UPRMT UR5, UR4, 0x654, UR5 ;  /* 0x0000065404058896 */ /* 0x000fe20008000005 */
[----:B------:R-:W-:Y:S02]  /*4130*/  UMOV UR8, 0xffff ;  /* 0x0000ffff00087882 */ /* 0x000fe40000000000 */
[----:B------:R-:W-:-:S06]  /*4140*/  UMOV UR4, 0x1 ;  /* 0x0000000100047882 */ /* 0x000fcc0000000000 */
[----:B------:R-:W-:Y:S01]  /*4150*/  @!P0 SYNCS.ARRIVE.TRANS64.RED.A1T0 RZ, [UR5], RZ ;  /* 0x000000ffffff89a7 */ /* 0x000fe20008100405 */
[----:B------:R-:W-:Y:S01]  /*4160*/  NOP ;  /* 0x0000000000007918 */ /* 0x000fe20000000000 */
[----:B-1----:R-:W1:Y:S01]  /*4170*/  LDS R0, [UR6+0x14] ;  /* 0x00001406ff007984 */ /* 0x002e620008000800 */
[----:B------:R-:W-:-:S04]  /*4180*/  ULOP3.LUT UR5, UR21, 0xffff, URZ, 0xc0, !UPT ;  /* 0x0000ffff15057892 */ /* 0x000fc8000f8ec0ff */
[----:B------:R-:W-:-:S04]  /*4190*/  USHF.R.U32.HI UR5, URZ, 0x5, UR5 ;  /* 0x00000005ff057899 */ /* 0x000fc80008011605 */
[----:B------:R-:W-:Y:S02]  /*41a0*/  USHF.L.U32 UR8, UR8, UR5, URZ ;  /* 0x0000000508087299 */ /* 0x000fe400080006ff */
[----:B------:R-:W-:-:S04]  /*41b0*/  USHF.L.U32 UR4, UR4, UR5, URZ ;  /* 0x0000000504047299 */ /* 0x000fc800080006ff */
[----:B-1----:R-:W-:-:S04]  /*41c0*/  LOP3.LUT R0, R0, UR8, RZ, 0xc0, !PT ;  /* 0x0000000800007c12 */ /* 0x002fc8000f8ec0ff */
[----:B------:R-:W-:-:S13]  /*41d0*/  ISETP.NE.AND P0, PT, R0, UR8, PT ;  /* 0x0000000800007c0c */ /* 0x000fda000bf05270 */
[----:B------:R-:W-:Y:S05]  /*41e0*/  @P0 BRA `(.L_x_81) ;  /* 0x0000000000580947 */ /* 0x000fea0003800000 */
[----:B------:R-:W1:Y:S02]  /*41f0*/  LDS R0, [UR6+0x18] ;  /* 0x00001806ff007984 */ /* 0x000e640008000800 */
[----:B-1----:R-:W-:-:S04]  /*4200*/  LOP3.LUT R0, R0, UR4, RZ, 0xc0, !PT ;  /* 0x0000000400007c12 */ /* 0x002fc8000f8ec0ff */
[----:B------:R-:W-:-:S13]  /*4210*/  ISETP.NE.AND P0, PT, R0, UR4, PT ;  /* 0x0000000400007c0c */ /* 0x000fda000bf05270 */
[----:B------:R-:W-:Y:S05]  /*4220*/  @P0 BRA `(.L_x_82) ;  /* 0x00000000003c0947 */ /* 0x000fea0003800000 */
[----:B------:R-:W1:Y:S01]  /*4230*/  S2R R2, SR_LANEID ;  /* 0x0000000000027919 */ /* 0x000e620000000000 */
[----:B------:R-:W-:Y:S01]  /*4240*/  ULOP3.LUT UR8, URZ, UR8, URZ, 0x33, !UPT ;  /* 0x00000008ff087292 */ /* 0x000fe2000f8e33ff */
[----:B------:R-:W-:Y:S02]  /*4250*/  VOTEU.ANY UR7, UPT, PT ;  /* 0x0000000000077886 */ /* 0x000fe400038e0100 */
[----:B------:R-:W-:-:S03]  /*4260*/  UFLO.U32 UR7, UR7 ;  /* 0x00000007000772bd */ /* 0x000fc600080e0000 */
[----:B------:R-:W-:-:S04]  /*4270*/  IMAD.U32 R0, RZ, RZ, UR8 ;  /* 0x00000008ff007e24 */ /* 0x000fc8000f8e00ff */
[----:B------:R2:W4:Y:S02]  /*4280*/  REDUX UR5, R0 ;  /* 0x00000000000573c4 */ /* 0x0005240000000000 */
[----:B------:R1:W-:Y:S02]  /*4290*/  UTCATOMSWS.AND URZ, UR8 ;  /* 0x0000000800ff79e3 */ /* 0x0003e40008000000 */
[----:B-1----:R-:W-:Y:S02]  /*42a0*/  ISETP.EQ.U32.AND P0, PT, R2, UR7, PT ;  /* 0x0000000702007c0c */ /* 0x002fe4000bf02070 */
[----:B--2---:R-:W-:Y:S02]  /*42b0*/  LOP3.LUT R0, RZ, UR4, RZ, 0x33, !PT ;  /* 0x00000004ff007c12 */ /* 0x004fe4000f8e33ff */
[----:B----4-:R-:W-:Y:S02]  /*42c0*/  MOV R2, UR5 ;  /* 0x0000000500027c02 */ /* 0x010fe40008000f00 */
[----:B------:R-:W1:Y:S07]  /*42d0*/  REDUX UR4, R0 ;  /* 0x00000000000473c4 */ /* 0x000e6e0000000000 */
[----:B------:R2:W-:Y:S01]  /*42e0*/  @P0 ATOMS.AND RZ, [UR6+0x14], R2 ;  /* 0x00001402ffff098c */ /* 0x0005e2000a800006 */
[----:B-1----:R-:W-:-:S05]  /*42f0*/  IMAD.U32 R0, RZ, RZ, UR4 ;  /* 0x00000004ff007e24 */ /* 0x002fca000f8e00ff */
[----:B------:R2:W-:Y:S01]  /*4300*/  @P0 ATOMS.AND RZ, [UR6+0x18], R0 ;  /* 0x00001800ffff098c */ /* 0x0005e2000a800006 */
[----:B------:R-:W-:Y:S05]  /*4310*/  BRA `(.L_x_83) ;  /* 0x0000000000147947 */ /* 0x000fea0003800000 */
.L_x_82:
[----:B------:R-:W-:Y:S02]  /*4320*/  MOV R2, 0x4340 ;  /* 0x0000434000027802 */ /* 0x000fe40000000f00 */
[----:B---3-5:R-:W-:Y:S05]  /*4330*/  CALL.REL.NOINC `($__internal_0_$__cuda_sm10x_tcgen05_guardrail_trap_col_being_dealloced_not_returned_by_alloc) ;  /* 0x0000006000d47944 */ /* 0x028fea0003c00000 */
[----:B------:R-:W-:Y:S05]  /*4340*/  BRA `(.L_x_83) ;  /* 0x0000000000087947 */ /* 0x000fea0003800000 */
.L_x_81:
[----:B------:R-:W-:Y:S02]  /*4350*/  MOV R2, 0x4370 ;  /* 0x0000437000027802 */ /* 0x000fe40000000f00 */
[----:B---3-5:R-:W-:Y:S05]  /*4360*/  CALL.REL.NOINC `($__internal_2_$__cuda_sm10x_tcgen05_guardrail_trap_unallocated_columns_being_dealloced) ;  /* 0x0000006000e07944 */ /* 0x028fea0003c00000 */
.L_x_83:
[----:B------:R-:W-:Y:S01]  /*4370*/  NOP ;  /* 0x0000000000007918 */ /* 0x000fe20000000000 */
[----:B------:R-:W-:Y:S05]  /*4380*/  EXIT ;  /* 0x000000000000794d */ /* 0x000fea0003800000 */
.L_x_54:
[----:B------:R-:W-:-:S09]  /*4390*/  UISETP.NE.OR UP5, UPT, UR10, 0x3, !UP5 ;  /* 0x000000030a00788c */ /* 0x000fd2000efa5670 */
[----:B------:R-:W-:Y:S05]  /*43a0*/  BRA.U UP5, `(.L_x_84) ;  /* 0x0000001105747547 */ /* 0x000fea000b800000 */
[----:B------:R-:W1:Y:S01]  /*43b0*/  LDC R0, c[0x0][0xb30] ;  /* 0x0002cc00ff007b82 */ /* 0x000e620000000800 */
[----:B------:R-:W2:Y:S01]  /*43c0*/  LDCU.64 UR8, c[0x0][0x888] ;  /* 0x00011100ff0877ac */ /* 0x000ea20008000a00 */
[----:B------:R-:W-:Y:S02]  /*43d0*/  HFMA2 R27, -RZ, RZ, 0, 0 ;  /* 0x00000000ff1b7431 */ /* 0x000fe400000001ff */
[----:B------:R-:W-:Y:S01]  /*43e0*/  IMAD.MOV.U32 R29, RZ, RZ, 0x1 ;  /* 0x00000001ff1d7424 */ /* 0x000fe200078e00ff */
[----:B------:R-:W-:Y:S01]  /*43f0*/  MOV R25, 0x2000 ;  /* 0x0000200000197802 */ /* 0x000fe20000000f00 */
[----:B------:R-:W3:Y:S01]  /*4400*/  LDCU.64 UR4, c[0x0][0x890] ;  /* 0x00011200ff0477ac */ /* 0x000ee20008000a00 */
[----:B------:R-:W-:Y:S01]  /*4410*/  IMAD.MOV.U32 R28, RZ, RZ, RZ ;  /* 0x000000ffff1c7224 */ /* 0x000fe200078e00ff */
[----:B------:R-:W4:Y:S01]  /*4420*/  LDC R24, c[0x0][0x370] ;  /* 0x0000dc00ff187b82 */ /* 0x000f220000000800 */
[----:B------:R-:W-:Y:S01]  /*4430*/  UMOV UR7, 0x400 ;  /* 0x0000040000077882 */ /* 0x000fe20000000000 */
[----:B------:R-:W-:-:S02]  /*4440*/  UPLOP3.LUT UP1, UPT, UPT, UPT, UPT, 0x40, 0x4 ;  /* 0x000000000004789c */ /* 0x000fc40003f2e870 */
[----:B------:R-:W-:-:S04]  /*4450*/  ULEA UR7, UR37, UR7, 0x18 ;  /* 0x0000000725077291 */ /* 0x000fc8000f8ec0ff */
[----:B------:R-:W4:Y:S01]  /*4460*/  LDC R3, c[0x0][0xb0c] ;  /* 0x0002c300ff037b82 */ /* 0x000f220000000800 */
[----:B------:R-:W-:Y:S02]  /*4470*/  UIADD3 UR13, UPT, UPT, UR7, 0x48, URZ ;  /* 0x00000048070d7890 */ /* 0x000fe4000fffe0ff */
[----:B--2---:R-:W-:Y:S02]  /*4480*/  UISETP.NE.U32.AND UP3, UPT, UR8, URZ, UPT ;  /* 0x000000ff0800728c */ /* 0x004fe4000bf65070 */
[----:B------:R-:W-:Y:S02]  /*4490*/  UIADD3 UR41, UPT, UPT, UR7, 0x30, URZ ;  /* 0x0000003007297890 */ /* 0x000fe4000fffe0ff */
[----:B---3--:R-:W-:Y:S01]  /*44a0*/  UISETP.NE.U32.AND UP4, UPT, UR4, URZ, UPT ;  /* 0x000000ff0400728c */ /* 0x008fe2000bf85070 */
[----:B------:R-:W2:Y:S01]  /*44b0*/  LDC R18, c[0x0][0xb20] ;  /* 0x0002c800ff127b82 */ /* 0x000ea20000000800 */
[----:B-1----:R-:W-:Y:S01]  /*44c0*/  ISETP.NE.AND P1, PT, R0, 0x1, PT ;  /* 0x000000010000780c */ /* 0x002fe20003f25270 */
[----:B------:R-:W-:-:S02]  /*44d0*/  UISETP.NE.AND.EX UP3, UPT, UR9, URZ, UPT, UP3 ;  /* 0x000000ff0900728c */ /* 0x000fc4000bf65330 */
[----:B------:R-:W-:Y:S02]  /*44e0*/  UIADD3 UR33, UPT, UPT, UR7, 0x38, URZ ;  /* 0x0000003807217890 */ /* 0x000fe4000fffe0ff */
[----:B------:R-:W-:Y:S02]  /*44f0*/  UIADD3 UR25, UPT, UPT, UR7, 0x40, URZ ;  /* 0x0000004007197890 */ /* 0x000fe4000fffe0ff */
[----:B------:R-:W1:Y:S01]  /*4500*/  LDC.64 R30, c[0x0][0x348] ;  /* 0x0000d200ff1e7b82 */ /* 0x000e620000000a00 */
[----:B------:R-:W-:Y:S02]  /*4510*/  UPRMT UR13, UR37, 0x654, UR13 ;  /* 0x00000654250d7896 */ /* 0x000fe4000800000d */
[----:B------:R-:W-:-:S05]  /*4520*/  UISETP.NE.AND.EX UP4, UPT, UR5, URZ, UPT, UP4 ;  /* 0x000000ff0500728c */ /* 0x000fca000bf85340 */
[----:B------:R-:W3:Y:S08]  /*4530*/  LDC.64 R16, c[0x0][0xb10] ;  /* 0x0002c400ff107b82 */ /* 0x000ef00000000a00 */
[----:B------:R-:W1:Y:S08]  /*4540*/  LDC.64 R6, c[0x0][0xb18] ;  /* 0x0002c600ff067b82 */ /* 0x000e700000000a00 */
[----:B------:R-:W1:Y:S08]  /*4550*/  LDC.64 R4, c[0x0][0xb28] ;  /* 0x0002ca00ff047b82 */ /* 0x000e700000000a00 */
[----:B--2-4-:R-:W1:Y:S02]  /*4560*/  LDC R19, c[0x0][0x374] ;  /* 0x0000dd00ff137b82 */ /* 0x014e640000000800 */
.L_x_95:
[C---:B------:R-:W-:Y:S02]  /*4570*/  LEA R0, R28.reuse, UR7, 0x3 ;  /* 0x000000071c007c11 */ /* 0x040fe4000f8e18ff */
[----:B------:R-:W-:Y:S02]  /*4580*/  SHF.L.U32 R2, R27, 0x1f, RZ ;  /* 0x0000001f1b027819 */ /* 0x000fe400000006ff */
[----:B------:R-:W-:Y:S02]  /*4590*/  LEA R20, R28, UR7, 0x4 ;  /* 0x000000071c147c11 */ /* 0x000fe4000f8e20ff */
[----:B--2---:R-:W2:Y:S02]  /*45a0*/  SYNCS.PHASECHK.TRANS64.TRYWAIT P0, [R0+URZ+0x80], R2 ;  /* 0x00008002000075a7 */ /* 0x004ea400080011ff */
[----:B--2---:R-:W-:Y:S05]  /*45b0*/  @!P0 BRA `(.L_x_85) ;  /* 0x0000005800e48947 */ /* 0x004fea0003800000 */
.L_x_176:
[----:B------:R-:W-:Y:S01]  /*45c0*/  ISETP.GE.AND P0, PT, R40, 0x1, PT ;  /* 0x000000012800780c */ /* 0x000fe20003f06270 */
[----:B------:R-:W4:Y:S01]  /*45d0*/  LDS.128 R20, [R20+0x110] ;  /* 0x0001100014147984 */ /* 0x000f220000000c00 */
[----:B--2---:R-:W-:Y:S01]  /*45e0*/  VIADD R0, R0, 0x90 ;  /* 0x0000009000007836 */ /* 0x004fe20000000000 */
[----:B------:R-:W-:Y:S01]  /*45f0*/  @!PT LDS RZ, [RZ] ;  /* 0x00000000fffff984 */ /* 0x000fe20000000800 */
[----:B------:R-:W-:Y:S01]  /*4600*/  @!PT LDS RZ, [RZ] ;  /* 0x00000000fffff984 */ /* 0x000fe20000000800 */
[----:B------:R-:W-:Y:S01]  /*4610*/  @!PT LDS RZ, [RZ] ;  /* 0x00000000fffff984 */ /* 0x000fe20000000800 */
[----:B------:R-:W-:Y:S01]  /*4620*/  @!PT LDS RZ, [RZ] ;  /* 0x00000000fffff984 */ /* 0x000fe20000000800 */
[----:B------:R2:W-:Y:S06]  /*4630*/  MEMBAR.ALL.CTA ;  /* 0x0000000000007992 */ /* 0x0005ec0000008000 */
[----:B--2---:R-:W2:Y:S01]  /*4640*/  FENCE.VIEW.ASYNC.S ;  /* 0x00000000000073c6 */ /* 0x004ea20000000000 */
[----:B------:R-:W-:Y:S04]  /*4650*/  PRMT R0, RZ, 0x654, R0 ;  /* 0x00000654ff007816 */ /* 0x000fe80000000000 */
[----:B--2---:R2:W-:Y:S01]  /*4660*/  SYNCS.ARRIVE.TRANS64.RED.A1T0 RZ, [R0+URZ], RZ ;  /* 0x000000ff00ff79a7 */ /* 0x0045e200081004ff */
[----:B----4-:R-:W-:Y:S11]  /*4670*/  LOP3.LUT P3, RZ, R22, 0x1, RZ, 0xc0, !PT ;  /* 0x0000000116ff7812 */ /* 0x010ff6000786c0ff */
[----:B------:R-:W-:Y:S02]  /*4680*/  @!UPT UIADD3 URZ, UPT, UPT, URZ, URZ, URZ ;  /* 0x000000fffffff290 */ /* 0x000fe4000fffe0ff */
[----:B------:R-:W-:Y:S02]  /*4690*/  @P3 MOV R11, R20 ;  /* 0x00000014000b3202 */ /* 0x000fe40000000f00 */
[----:B------:R-:W-:Y:S01]  /*46a0*/  @P3 LOP3.LUT R10, R21, 0xffff, RZ, 0xc0, !PT ;  /* 0x0000ffff150a3812 */ /* 0x000fe200078ec0ff */
[----:B--2---:R-:W-:Y:S06]  /*46b0*/  @!P0 BRA `(.L_x_86) ;  /* 0x0000000000a48947 */ /* 0x004fec0003800000 */
[-C--:B-1----:R-:W-:Y:S01]  /*46c0*/  IMAD.HI.U32 R0, R19, R7.reuse, RZ ;  /* 0x0000000713007227 */ /* 0x082fe200078e00ff */
[----:B------:R-:W-:Y:S02]  /*46d0*/  ISETP.NE.AND P0, PT, R6, 0x1, PT ;  /* 0x000000010600780c */ /* 0x000fe40003f05270 */
[----:B------:R-:W-:Y:S01]  /*46e0*/  ISETP.NE.AND P2, PT, R40, 0x1, PT ;  /* 0x000000012800780c */ /* 0x000fe20003f45270 */
[----:B---3--:R-:W-:Y:S01]  /*46f0*/  IMAD.HI.U32 R9, R24, R16, RZ ;  /* 0x0000001018097227 */ /* 0x008fe200078e00ff */
[----:B------:R-:W-:Y:S02]  /*4700*/  SHF.R.U32.HI R0, RZ, R18, R0 ;  /* 0x00000012ff007219 */ /* 0x000fe40000011600 */
[----:B------:R-:W-:Y:S01]  /*4710*/  ISETP.NE.AND P4, PT, R3, 0x1, PT ;  /* 0x000000010300780c */ /* 0x000fe20003f85270 */
[----:B------:R-:W-:Y:S01]  /*4720*/  IMAD.HI.U32 R13, R10, R7, RZ ;  /* 0x000000070a0d7227 */ /* 0x000fe200078e00ff */
[----:B------:R-:W-:Y:S02]  /*4730*/  SHF.R.U32.HI R9, RZ, R17, R9 ;  /* 0x00000011ff097219 */ /* 0x000fe40000011609 */
[----:B------:R-:W-:Y:S01]  /*4740*/  SEL R0, R19, R0, !P0 ;  /* 0x0000000013007207 */ /* 0x000fe20004000000 */
[----:B------:R-:W-:Y:S01]  /*4750*/  IMAD.HI.U32 R12, R11, R16, RZ ;  /* 0x000000100b0c7227 */ /* 0x000fe200078e00ff */
[----:B------:R-:W-:Y:S03]  /*4760*/  SEL R9, R24, R9, !P4 ;  /* 0x0000000918097207 */ /* 0x000fe60006000000 */
[-C--:B------:R-:W-:Y:S01]  /*4770*/  IMAD.HI.U32 R8, R0, R4.reuse, RZ ;  /* 0x0000000400087227 */ /* 0x080fe200078e00ff */
[----:B------:R-:W-:Y:S03]  /*4780*/  SHF.R.U32.HI R12, RZ, R17, R12 ;  /* 0x00000011ff0c7219 */ /* 0x000fe6000001160c */
[----:B------:R-:W-:Y:S01]  /*4790*/  IMAD.HI.U32 R2, R9, R4, RZ ;  /* 0x0000000409027227 */ /* 0x000fe200078e00ff */
[-C--:B------:R-:W-:Y:S02]  /*47a0*/  @P2 SHF.R.U32.HI R0, RZ, R5.reuse, R8 ;  /* 0x00000005ff002219 */ /* 0x080fe40000011608 */
[----:B------:R-:W-:Y:S02]  /*47b0*/  SHF.R.U32.HI R8, RZ, R18, R13 ;  /* 0x00000012ff087219 */ /* 0x000fe4000001160d */
[----:B------:R-:W-:Y:S01]  /*47c0*/  @P2 SHF.R.U32.HI R9, RZ, R5, R2 ;  /* 0x00000005ff092219 */ /* 0x000fe20000011602 */
[----:B------:R-:W-:Y:S01]  /*47d0*/  IMAD R0, R40, R0, RZ ;  /* 0x0000000028007224 */ /* 0x000fe200078e02ff */
[----:B------:R-:W-:Y:S02]  /*47e0*/  SEL R8, R10, R8, !P0 ;  /* 0x000000080a087207 */ /* 0x000fe40004000000 */
[----:B------:R-:W-:Y:S01]  /*47f0*/  SEL R2, R11, R12, !P4 ;  /* 0x0000000c0b027207 */ /* 0x000fe20006000000 */
[----:B------:R-:W-:Y:S01]  /*4800*/  IMAD R12, R40, R9, RZ ;  /* 0x00000009280c7224 */ /* 0x000fe200078e02ff */
[C---:B------:R-:W-:Y:S01]  /*4810*/  ISETP.GE.AND P0, PT, R8.reuse, R0, PT ;  /* 0x000000000800720c */ /* 0x040fe20003f06270 */
[----:B------:R-:W-:Y:S03]  /*4820*/  IMAD.HI.U32 R0, R8, R4, RZ ;  /* 0x0000000408007227 */ /* 0x000fe600078e00ff */
[----:B------:R-:W-:Y:S02]  /*4830*/  ISETP.GE.OR P0, PT, R2, R12, P0 ;  /* 0x0000000c0200720c */ /* 0x000fe40000706670 */
[-C--:B------:R-:W-:Y:S04]  /*4840*/  SHF.R.U32.HI R0, RZ, R5.reuse, R0 ;  /* 0x00000005ff007219 */ /* 0x080fe80000011600 */
[----:B------:R-:W-:Y:S05]  /*4850*/  SEL R13, R8, R0, !P2 ;  /* 0x00000000080d7207 */ /* 0x000fea0005000000 */
[----:B------:R-:W-:Y:S02]  /*4860*/  IMAD.MOV R12, RZ, RZ, -R13 ;  /* 0x000000ffff0c7224 */ /* 0x000fe400078e0a0d */
[----:B------:R-:W-:Y:S04]  /*4870*/  @!P0 IMAD.HI.U32 R0, R2, R4, RZ ;  /* 0x0000000402008227 */ /* 0x000fe800078e00ff */
[----:B------:R-:W-:Y:S01]  /*4880*/  IMAD R12, R40, R12, R8 ;  /* 0x0000000c280c7224 */ /* 0x000fe200078e0208 */
[----:B------:R-:W-:Y:S04]  /*4890*/  @!P0 SHF.R.U32.HI R0, RZ, R5, R0 ;  /* 0x00000005ff008219 */ /* 0x000fe80000011600 */
[----:B------:R-:W-:Y:S04]  /*48a0*/  @!P0 SEL R0, R2, R0, !P2 ;  /* 0x0000000002008207 */ /* 0x000fe80005000000 */
[----:B------:R-:W-:Y:S01]  /*48b0*/  @!P0 IADD3 R13, PT, PT, R13, -R0, RZ ;  /* 0x800000000d0d8210 */ /* 0x000fe20007ffe0ff */
[----:B------:R-:W-:Y:S01]  /*48c0*/  @!P0 IMAD R0, R9, R12, R0 ;  /* 0x0000000c09008224 */ /* 0x000fe200078e0200 */
[----:B------:R-:W-:Y:S01]  /*48d0*/  IADD3 R9, PT, PT, -R8, RZ, RZ ;  /* 0x000000ff08097210 */ /* 0x000fe20007ffe1ff */
[--C-:B------:R-:W-:Y:S02]  /*48e0*/  IMAD.MOV R12, RZ, RZ, -R2.reuse ;  /* 0x000000ffff0c7224 */ /* 0x100fe400078e0a02 */
[----:B------:R-:W-:Y:S02]  /*48f0*/  @!P0 IMAD R8, R13, R40, R2 ;  /* 0x000000280d088224 */ /* 0x000fe400078e0202 */
[----:B------:R-:W-:Y:S02]  /*4900*/  @!P0 IMAD.MOV.U32 R2, RZ, RZ, R0 ;  /* 0x000000ffff028224 */ /* 0x000fe400078e0000 */
[----:B------:R-:W-:Y:S02]  /*4910*/  IMAD R11, R3, R12, R11 ;  /* 0x0000000c030b7224 */ /* 0x000fe400078e020b */
[----:B------:R-:W-:Y:S02]  /*4920*/  IMAD R10, R6, R9, R10 ;  /* 0x00000009060a7224 */ /* 0x000fe400078e020a */
[----:B------:R-:W-:Y:S02]  /*4930*/  IMAD R11, R2, R3, R11 ;  /* 0x00000003020b7224 */ /* 0x000fe400078e020b */
[----:B------:R-:W-:Y:S02]  /*4940*/  IMAD R10, R8, R6, R10 ;  /* 0x00000006080a7224 */ /* 0x000fe400078e020a */
.L_x_86:
[----:B------:R-:W-:Y:S05]  /*4950*/  BRA.U UP1, `(.L_x_87) ;  /* 0x0000000101107547 */ /* 0x000fea000b800000 */
[----:B------:R-:W-:Y:S04]  /*4960*/  MOV R2, UR6 ;  /* 0x0000000600027c02 */ /* 0x000fe80008000f00 */
[----:B------:R-:W-:Y:S04]  /*4970*/  SHF.L.U32 R2, R2, 0x1f, RZ ;  /* 0x0000001f02027819 */ /* 0x000fe800000006ff */
[----:B------:R-:W2:Y:S02]  /*4980*/  SYNCS.PHASECHK.TRANS64.TRYWAIT P0, [UR7+0x78], R2 ;  /* 0x00007802ff0075a7 */ /* 0x000ea40008001107 */
[----:B--2---:R-:W-:Y:S05]  /*4990*/  @!P0 BRA `(.L_x_88) ;  /* 0x0000005800008947 */ /* 0x004fea0003800000 */
.L_x_87:
[----:B------:R-:W-:Y:S02]  /*49a0*/  R2UR UR42, R15 ;  /* 0x000000000f2a72ca */ /* 0x000fe400000e0000 */
[----:B------:R-:W-:Y:S02]  /*49b0*/  R2UR UR43, R14 ;  /* 0x000000000e2b72ca */ /* 0x000fe400000e0000 */
[----:B------:R-:W-:Y:S02]  /*49c0*/  ISETP.NE.U32.AND P2, PT, RZ, UR4, PT ;  /* 0x00000004ff007c0c */ /* 0x000fe4000bf45070 */
[----:B------:R-:W-:Y:S02]  /*49d0*/  SHF.L.U32 R14, R29, 0x1f, RZ ;  /* 0x0000001f1d0e7819 */ /* 0x000fe400000006ff */
[----:B------:R-:W-:Y:S05]  /*49e0*/  ISETP.NE.AND.EX P2, PT, RZ, UR5, PT, P2 ;  /* 0x00000005ff007c0c */ /* 0x000fea000bf45320 */
[----:B------:R-:W-:Y:S02]  /*49f0*/  USHF.L.U32 UR42, UR42, 0x8, URZ ;  /* 0x000000082a2a7899 */ /* 0x000fe400080006ff */
[----:B------:R-:W-:Y:S01]  /*4a00*/  USHF.L.U32 UR43, UR43, 0x6, URZ ;  /* 0x000000062b2b7899 */ /* 0x000fe200080006ff */
[----:B------:R-:W-:Y:S11]  /*4a10*/  BRA.U !UP4, `(.L_x_89) ;  /* 0x000000010c347547 */ /* 0x000ff6000b800000 */
[----:B------:R-:W-:Y:S01]  /*4a20*/  UPLOP3.LUT UP0, UPT, UPT, UPT, UP3, 0x80, 0x8 ;  /* 0x000000000008789c */ /* 0x000fe20003f0f030 */
[----:B--2---:R-:W-:Y:S02]  /*4a30*/  HFMA2 R0, -RZ, RZ, 0, 5.9604644775390625e-08 ;  /* 0x00000001ff007431 */ /* 0x004fe400000001ff */
[----:B------:R-:W-:Y:S03]  /*4a40*/  IMAD.MOV.U32 R92, RZ, RZ, 0x1 ;  /* 0x00000001ff5c7424 */ /* 0x000fe600078e00ff */
[----:B------:R-:W-:Y:S05]  /*4a50*/  PLOP3.LUT P0, PT, PT, PT, UP0, 0x80, 0x8 ;  /* 0x000000000008781c */ /* 0x000fea0003f0f008 */
[----:B------:R-:W2:Y:S01]  /*4a60*/  @UP0 LDCU.64 UR10, c[0x0][0x888] ;  /* 0x00011100ff0a07ac */ /* 0x000ea20008000a00 */
[----:B------:R-:W-:Y:S07]  /*4a70*/  @UP0 UIMAD UR8, UR36, UR4, URZ ;  /* 0x00000004240802a4 */ /* 0x000fee000f8e02ff */
[----:B------:R-:W-:Y:S01]  /*4a80*/  @!P0 PRMT R92, R0, 0x7610, R92 ;  /* 0x00007610005c8816 */ /* 0x000fe2000000005c */
[----:B--2---:R-:W-:Y:S03]  /*4a90*/  @UP0 UIMAD.WIDE UR10, UR8, 0x4, UR10 ;  /* 0x00000004080a08a5 */ /* 0x004fe6000f8e020a */
[----:B------:R-:W2:Y:S03]  /*4aa0*/  @!UP0 LDCU UR8, c[0x0][0x880] ;  /* 0x00011000ff0887ac */ /* 0x000ea60008000800 */
[----:B------:R-:W-:Y:S01]  /*4ab0*/  IMAD.U32 R8, RZ, RZ, UR10 ;  /* 0x0000000aff087e24 */ /* 0x000fe2000f8e00ff */
[----:B------:R-:W-:Y:S05]  /*4ac0*/  MOV R9, UR11 ;  /* 0x0000000b00097c02 */ /* 0x000fea0008000f00 */
[----:B-----5:R4:W5:Y:S02]  /*4ad0*/  @P0 LDG.E R49, desc[UR46][R8.64] ;  /* 0x0000002e08310981 */ /* 0x020964000c1e1900 */
[----:B--2-4-:R-:W-:Y:S07]  /*4ae0*/  @!P0 IMAD.U32 R49, RZ, RZ, UR8 ;  /* 0x00000008ff318e24 */ /* 0x014fee000f8e00ff */
.L_x_89:
[----:B-----5:R-:W-:Y:S01]  /*4af0*/  @!P2 FSETP.EQ.AND P0, PT, R49, RZ, PT ;  /* 0x000000ff3100a20b */ /* 0x020fe20003f02000 */
[----:B------:R-:W-:Y:S01]  /*4b00*/  @!UPT UIADD3 URZ, UPT, UPT, URZ, URZ, URZ ;  /* 0x000000fffffff290 */ /* 0x000fe2000fffe0ff */
[----:B------:R-:W-:Y:S11]  /*4b10*/  @!P2 BRA `(.L_x_90) ;  /* 0x000000000014a947 */ /* 0x000ff60003800000 */
[----:B------:R-:W-:Y:S02]  /*4b20*/  LOP3.LUT P2, RZ, R92, 0xff, RZ, 0xc0, !PT ;  /* 0x000000ff5cff7812 */ /* 0x000fe4000784c0ff */
[----:B------:R-:W-:Y:S04]  /*4b30*/  PLOP3.LUT P0, PT, PT, PT, UP0, 0x80, 0x8 ;  /* 0x000000000008781c */ /* 0x000fe80003f0f008 */
[----:B------:R-:W-:Y:S07]  /*4b40*/  PLOP3.LUT P0, PT, P0, PT, PT, 0x8, 0x80 ;  /* 0x000000000080781c */ /* 0x000fee000070e170 */
[----:B------:R-:W-:Y:S11]  /*4b50*/  @P2 FSETP.EQ.AND P0, PT, R49, RZ, PT ;  /* 0x000000ff3100220b */ /* 0x000ff60003f02000 */
[----:B------:R-:W-:Y:S02]  /*4b60*/  @!UPT UIADD3 URZ, UPT, UPT, URZ, URZ, URZ ;  /* 0x000000fffffff290 */ /* 0x000fe4000fffe0ff */
.L_x_90:
[----:B------:R-:W4:Y:S01]  /*4b70*/  SYNCS.PHASECHK.TRANS64.TRYWAIT P2, [UR7+0x50], R14 ;  /* 0x0000500eff0075a7 */ /* 0x000f220008041107 */
[----:B------:R-:W-:Y:S04]  /*4b80*/  ELECT P4, URZ, PT ;  /* 0x0000000000ff782f */ /* 0x000fe80003880000 */
[----:B------:R-:W-:Y:S11]  /*4b90*/  PLOP3.LUT P4, PT, P0, P4, PT, 0xf2, 0x2f ;  /* 0x00000000002f781c */ /* 0x000ff60000789e72 */
[----:B------:R-:W-:Y:S02]  /*4ba0*/  @!UPT UIADD3 URZ, UPT, UPT, URZ, URZ, URZ ;  /* 0x000000fffffff290 */ /* 0x000fe4000fffe0ff */
[----:B-1----:R-:W-:Y:S05]  /*4bb0*/  @!P4 IADD3 R8, P0, PT, R30, 0x580, RZ ;  /* 0x000005801e08c810 */ /* 0x002fea0007f1e0ff */
[----:B--2---:R-:W-:Y:S01]  /*4bc0*/  @!P4 IMAD.X R2, RZ, RZ, R31, P0 ;  /* 0x000000ffff02c224 */ /* 0x004fe200000e061f */
[----:B----4-:R-:W-:Y:S07]  /*4bd0*/  @!P2 BRA `(.L_x_91) ;  /* 0x000000540088a947 */ /* 0x010fee0003800000 */
.L_x_179:
[----:B------:R-:W-:Y:S01]  /*4be0*/  @!P4 R2UR UR9, R8 ;  /* 0x000000000809c2ca */ /* 0x000fe200000e0000 */
[----:B------:R-:W-:Y:S01]  /*4bf0*/  VOTEU.ALL UP1, P4 ;  /* 0x0000000000ff7886 */ /* 0x000fe20002020000 */
[----:B------:R-:W-:Y:S01]  /*4c00*/  @!P4 R2UR UR8, R2 ;  /* 0x000000000208c2ca */ /* 0x000fe200000e0000 */
[----:B------:R-:W-:Y:S01]  /*4c10*/  VOTEU.ALL UP2, P4 ;  /* 0x0000000000ff7886 */ /* 0x000fe20002040000 */
[----:B------:R-:W-:Y:S01]  /*4c20*/  UMOV UR16, 0x0 ;  /* 0x0000000000107882 */ /* 0x000fe20000000000 */
[----:B------:R-:W-:Y:S01]  /*4c30*/  UMOV UR17, 0x10000000 ;  /* 0x1000000000117882 */ /* 0x000fe20000000000 */
[----:B------:R-:W-:Y:S01]  /*4c40*/  @!UP1 UIADD3 UR40, UPT, UPT, UR7, 0x200, URZ ;  /* 0x0000020007289890 */ /* 0x000fe2000fffe0ff */
[----:B-1----:R-:W-:Y:S01]  /*4c50*/  @!P4 IMAD.MOV.U32 R0, RZ, RZ, 0x2000 ;  /* 0x00002000ff00c424 */ /* 0x002fe200078e00ff */
[----:B------:R-:W-:Y:S01]  /*4c60*/  UMOV UR44, UR36 ;  /* 0x00000024002c7c82 */ /* 0x000fe20008000000 */
[----:B------:R-:W-:Y:S01]  /*4c70*/  @!UP1 UIADD3 UR10, UPT, UPT, UR42, 0x80, URZ ;  /* 0x000000802a0a9890 */ /* 0x000fe2000fffe0ff */
[----:B------:R-:W-:Y:S01]  /*4c80*/  UMOV UR11, UR43 ;  /* 0x0000002b000b7c82 */ /* 0x000fe20008000000 */
[----:B------:R-:W-:Y:S02]  /*4c90*/  UMOV UR12, UR36 ;  /* 0x00000024000c7c82 */ /* 0x000fe40008000000 */
[----:B------:R-:W-:Y:S01]  /*4ca0*/  IMAD.U32 R8, RZ, RZ, UR9 ;  /* 0x00000009ff087e24 */ /* 0x000fe2000f8e00ff */
[----:B------:R-:W-:Y:S01]  /*4cb0*/  UMOV UR9, UR41 ;  /* 0x0000002900097c82 */ /* 0x000fe20008000000 */
[----:B------:R-:W-:Y:S01]  /*4cc0*/  IMAD.U32 R9, RZ, RZ, UR8 ;  /* 0x00000008ff097e24 */ /* 0x000fe2000f8e00ff */
[----:B------:R-:W-:Y:S02]  /*4cd0*/  @!UP1 UIADD3 UR8, UPT, UPT, UR7, 0x1200, URZ ;  /* 0x0000120007089890 */ /* 0x000fe4000fffe0ff */
[----:B------:R-:W-:Y:S01]  /*4ce0*/  @!P4 R2UR UR18, R8 ;  /* 0x000000000812c2ca */ /* 0x000fe200000e0000 */
[----:B------:R-:W-:Y:S01]  /*4cf0*/  VOTEU.ALL UP1, P4 ;  /* 0x0000000000ff7886 */ /* 0x000fe20002020000 */
[----:B------:R-:W-:Y:S01]  /*4d00*/  @!P4 R2UR UR19, R9 ;  /* 0x000000000913c2ca */ /* 0x000fe200000e0000 */
[----:B------:R-:W-:Y:S01]  /*4d10*/  UPRMT UR14, UR37, 0x654, UR41 ;  /* 0x00000654250e7896 */ /* 0x000fe20008000029 */
[----:B------:R-:W-:Y:S05]  /*4d20*/  @!P4 IADD3 R8, P0, PT, R30, 0x580, RZ ;  /* 0x000005801e08c810 */ /* 0x000fea0007f1e0ff */
[----:B------:R-:W-:Y:S06]  /*4d30*/  @!P4 IMAD.X R2, RZ, RZ, R31, P0 ;  /* 0x000000ffff02c224 */ /* 0x000fec00000e061f */
[----:B------:R1:W-:Y:S01]  /*4d40*/  @!UP2 UTMALDG.3D [UR40], [UR18], desc[UR16] ;  /* 0x000010281200a5b4 */ /* 0x0003e20008011000 */
[----:B------:R1:W-:Y:S01]  /*4d50*/  @!UP1 UTMALDG.3D [UR8], [UR18], desc[UR16] ;  /* 0x00001008120095b4 */ /* 0x0003e20008011000 */
[----:B------:R1:W-:Y:S01]  /*4d60*/  @!P4 SYNCS.ARRIVE.TRANS64.RED.A0TR RZ, [UR7+0x30], R0 ;  /* 0x00003000ffffc9a7 */ /* 0x0003e20008300407 */
[----:B------:R-:W-:Y:S01]  /*4d70*/  SYNCS.ARRIVE.TRANS64.RED.A1T0 RZ, [UR14], RZ ;  /* 0x000000ffffff79a7 */ /* 0x000fe2000810040e */
[----:B------:R-:W2:Y:S02]  /*4d80*/  SYNCS.PHASECHK.TRANS64.TRYWAIT P2, [UR7+0x58], R14 ;  /* 0x0000580eff0075a7 */ /* 0x000ea40008041107 */
[----:B-12---:R-:W-:Y:S05]  /*4d90*/  @!P2 BRA `(.L_x_92) ;  /* 0x000000540030a947 */ /* 0x006fea0003800000 */
.L_x_181:
        /* <DEDUP_REMOVED lines=8> */
[----:B------:R-:W-:Y:S01]  /*4e20*/  @!UP1 UIADD3 UR32, UPT, UPT, UR7, 0x2200, URZ ;  /* 0x0000220007209890 */ /* 0x000fe2000fffe0ff */
[----:B------:R-:W-:Y:S01]  /*4e30*/  UMOV UR35, UR43 ;  /* 0x0000002b00237c82 */ /* 0x000fe20008000000 */
[----:B------:R-:W-:Y:S03]  /*4e40*/  @!UP1 UIADD3 UR10, UPT, UPT, UR42, 0xa0, URZ ;  /* 0x000000a02a0a9890 */ /* 0x000fe6000fffe0ff */
[----:B------:R-:W-:Y:S01]  /*4e50*/  IMAD.U32 R8, RZ, RZ, UR9 ;  /* 0x00000009ff087e24 */ /* 0x000fe2000f8e00ff */
[----:B------:R-:W-:Y:S01]  /*4e60*/  UMOV UR9, UR33 ;  /* 0x0000002100097c82 */ /* 0x000fe20008000000 */
[----:B------:R-:W-:Y:S01]  /*4e70*/  IMAD.U32 R9, RZ, RZ, UR8 ;  /* 0x00000008ff097e24 */ /* 0x000fe2000f8e00ff */
[----:B------:R-:W-:Y:S02]  /*4e80*/  @!UP1 UIADD3 UR8, UPT, UPT, UR7, 0x3200, URZ ;  /* 0x0000320007089890 */ /* 0x000fe4000fffe0ff */
[----:B------:R-:W-:Y:S01]  /*4e90*/  @!P4 R2UR UR18, R8 ;  /* 0x000000000812c2ca */ /* 0x000fe200000e0000 */
[----:B------:R-:W-:Y:S01]  /*4ea0*/  VOTEU.ALL UP1, P4 ;  /* 0x0000000000ff7886 */ /* 0x000fe20002020000 */
[----:B------:R-:W-:Y:S01]  /*4eb0*/  @!P4 R2UR UR19, R9 ;  /* 0x000000000913c2ca */ /* 0x000fe200000e0000 */
[----:B------:R-:W-:Y:S01]  /*4ec0*/  UMOV UR11, UR43 ;  /* 0x0000002b000b7c82 */ /* 0x000fe20008000000 */
[----:B------:R-:W-:Y:S01]  /*4ed0*/  UMOV UR12, UR36 ;  /* 0x00000024000c7c82 */ /* 0x000fe20008000000 */
[----:B------:R-:W-:Y:S01]  /*4ee0*/  UPRMT UR14, UR37, 0x654, UR33 ;  /* 0x00000654250e7896 */ /* 0x000fe20008000021 */
[----:B------:R-:W-:Y:S05]  /*4ef0*/  @!P4 IADD3 R8, P0, PT, R30, 0x580, RZ ;  /* 0x000005801e08c810 */ /* 0x000fea0007f1e0ff */
[----:B------:R-:W-:Y:S04]  /*4f00*/  @!P4 IMAD.X R2, RZ, RZ, R31, P0 ;  /* 0x000000ffff02c224 */ /* 0x000fe800000e061f */
[----:B------:R1:W-:Y:S01]  /*4f10*/  @!UP2 UTMALDG.3D [UR32], [UR18], desc[UR16] ;  /* 0x000010201200a5b4 */ /* 0x0003e20008011000 */
[----:B------:R1:W-:Y:S01]  /*4f20*/  @!UP1 UTMALDG.3D [UR8], [UR18], desc[UR16] ;  /* 0x00001008120095b4 */ /* 0x0003e20008011000 */
[----:B------:R1:W-:Y:S01]  /*4f30*/  @!P4 SYNCS.ARRIVE.TRANS64.RED.A0TR RZ, [UR7+0x38], R0 ;  /* 0x00003800ffffc9a7 */ /* 0x0003e20008300407 */
[----:B------:R-:W-:Y:S01]  /*4f40*/  SYNCS.ARRIVE.TRANS64.RED.A1T0 RZ, [UR14], RZ ;  /* 0x000000ffffff79a7 */ /* 0x000fe2000810040e */
[----:B------:R-:W2:Y:S02]  /*4f50*/  SYNCS.PHASECHK.TRANS64.TRYWAIT P2, [UR7+0x60], R14 ;  /* 0x0000600eff0075a7 */ /* 0x000ea40008041107 */
[----:B-12---:R-:W-:Y:S05]  /*4f60*/  @!P2 BRA `(.L_x_93) ;  /* 0x0000005000d4a947 */ /* 0x006fea0003800000 */
.L_x_183:
[----:B------:R-:W2:Y:S01]  /*4f70*/  LDC.64 R12, c[0x0][0xb18] ;  /* 0x0002c600ff0c7b82 */ /* 0x000ea20000000a00 */
[----:B------:R-:W-:Y:S01]  /*4f80*/  @!P4 R2UR UR8, R2 ;  /* 0x000000000208c2ca */ /* 0x000fe200000e0000 */
[----:B------:R-:W-:Y:S01]  /*4f90*/  VOTEU.ALL UP1, P4 ;  /* 0x0000000000ff7886 */ /* 0x000fe20002020000 */
[----:B------:R-:W-:Y:S01]  /*4fa0*/  @!P4 R2UR UR9, R8 ;  /* 0x000000000809c2ca */ /* 0x000fe200000e0000 */
[----:B------:R-:W-:Y:S01]  /*4fb0*/  VOTEU.ALL UP2, P4 ;  /* 0x0000000000ff7886 */ /* 0x000fe20002040000 */
[----:B------:R-:W-:Y:S03]  /*4fc0*/  UMOV UR16, 0x0 ;  /* 0x0000000000107882 */ /* 0x000fe60000000000 */
[----:B------:R-:W4:Y:S01]  /*4fd0*/  @!P1 LDC R2, c[0x0][0xb0c] ;  /* 0x0002c300ff029b82 */ /* 0x000f220000000800 */
[----:B------:R-:W-:Y:S01]  /*4fe0*/  @!UP1 UIADD3 UR26, UPT, UPT, UR42, 0x40, URZ ;  /* 0x000000402a1a9890 */ /* 0x000fe2000fffe0ff */
[----:B-1----:R-:W-:Y:S01]  /*4ff0*/  @!P4 IMAD.MOV.U32 R0, RZ, RZ, 0x2000 ;  /* 0x00002000ff00c424 */ /* 0x002fe200078e00ff */
[----:B------:R-:W-:Y:S01]  /*5000*/  @!UP1 UIADD3 UR24, UPT, UPT, UR7, 0x4200, URZ ;  /* 0x0000420007189890 */ /* 0x000fe2000fffe0ff */
[----:B------:R-:W-:Y:S01]  /*5010*/  @P3 SHF.R.U32.HI R26, RZ, 0x10, R21 ;  /* 0x00000010ff1a3819 */ /* 0x000fe20000011615 */
[----:B------:R-:W-:Y:S01]  /*5020*/  UMOV UR17, 0x10000000 ;  /* 0x1000000000117882 */ /* 0x000fe20000000000 */
[----:B------:R-:W-:Y:S01]  /*5030*/  UMOV UR27, UR43 ;  /* 0x0000002b001b7c82 */ /* 0x000fe20008000000 */
[----:B------:R-:W-:Y:S01]  /*5040*/  UMOV UR28, UR36 ;  /* 0x00000024001c7c82 */ /* 0x000fe20008000000 */
[----:B------:R-:W-:Y:S01]  /*5050*/  IMAD.U32 R9, RZ, RZ, UR8 ;  /* 0x00000008ff097e24 */ /* 0x000fe2000f8e00ff */
[----:B------:R-:W-:Y:S01]  /*5060*/  @!UP1 UIADD3 UR10, UPT, UPT, UR42, 0xc0, URZ ;  /* 0x000000c02a0a9890 */ /* 0x000fe2000fffe0ff */
[----:B------:R-:W-:Y:S01]  /*5070*/  IMAD.U32 R8, RZ, RZ, UR9 ;  /* 0x00000009ff087e24 */ /* 0x000fe2000f8e00ff */
[----:B------:R-:W-:Y:S01]  /*5080*/  @!UP1 UIADD3 UR8, UPT, UPT, UR7, 0x5200, URZ ;  /* 0x0000520007089890 */ /* 0x000fe2000fffe0ff */
[----:B------:R-:W-:Y:S01]  /*5090*/  VIADD R28, R28, 0x1 ;  /* 0x000000011c1c7836 */ /* 0x000fe20000000000 */
[----:B------:R-:W-:Y:S01]  /*50a0*/  @!P4 R2UR UR19, R9 ;  /* 0x000000000913c2ca */ /* 0x000fe200000e0000 */
[----:B------:R-:W-:Y:S01]  /*50b0*/  VOTEU.ALL UP1, P4 ;  /* 0x0000000000ff7886 */ /* 0x000fe20002020000 */
[----:B------:R-:W-:Y:S01]  /*50c0*/  @!P4 R2UR UR18, R8 ;  /* 0x000000000812c2ca */ /* 0x000fe200000e0000 */
[----:B------:R-:W-:Y:S01]  /*50d0*/  UMOV UR9, UR25 ;  /* 0x0000001900097c82 */ /* 0x000fe20008000000 */
[----:B------:R-:W1:Y:S01]  /*50e0*/  LDC.64 R8, c[0x0][0xb10] ;  /* 0x0002c400ff087b82 */ /* 0x000e620000000a00 */
[----:B------:R-:W-:Y:S01]  /*50f0*/  UMOV UR11, UR43 ;  /* 0x0000002b000b7c82 */ /* 0x000fe20008000000 */
[----:B------:R-:W-:Y:S01]  /*5100*/  UMOV UR12, UR36 ;  /* 0x00000024000c7c82 */ /* 0x000fe20008000000 */
[----:B------:R-:W-:Y:S08]  /*5110*/  UPRMT UR14, UR37, 0x654, UR25 ;  /* 0x00000654250e7896 */ /* 0x000ff00008000019 */
[----:B------:R1:W-:Y:S01]  /*5120*/  @!UP2 UTMALDG.3D [UR24], [UR18], desc[UR16] ;  /* 0x000010181200a5b4 */ /* 0x0003e20008011000 */
[----:B------:R1:W-:Y:S01]  /*5130*/  @!UP1 UTMALDG.3D [UR8], [UR18], desc[UR16] ;  /* 0x00001008120095b4 */ /* 0x0003e20008011000 */
[----:B------:R5:W-:Y:S01]  /*5140*/  @!P4 SYNCS.ARRIVE.TRANS64.RED.A0TR RZ, [UR7+0x40], R0 ;  /* 0x00004000ffffc9a7 */ /* 0x000be20008300407 */
[C---:B-1----:R-:W-:Y:S01]  /*5150*/  @!P1 IMAD.HI.U32 R8, R11.reuse, R8, RZ ;  /* 0x000000080b089227 */ /* 0x042fe200078e00ff */
[----:B--2---:R-:W-:Y:S02]  /*5160*/  @!P1 ISETP.NE.AND P0, PT, R12, 0x1, PT ;  /* 0x000000010c00980c */ /* 0x004fe40003f05270 */
[----:B----4-:R-:W-:Y:S01]  /*5170*/  @!P1 ISETP.NE.AND P2, PT, R2, 0x1, PT ;  /* 0x000000010200980c */ /* 0x010fe20003f45270 */
[C---:B------:R-:W-:Y:S01]  /*5180*/  @!P1 IMAD.HI.U32 R13, R10.reuse, R13, RZ ;  /* 0x0000000d0a0d9227 */ /* 0x040fe200078e00ff */
[----:B------:R-:W-:Y:S04]  /*5190*/  @!P1 SHF.R.U32.HI R8, RZ, R9, R8 ;  /* 0x00000009ff089219 */ /* 0x000fe80000011608 */
[----:B------:R-:W-:Y:S01]  /*51a0*/  @!P1 SEL R8, R11, R8, !P2 ;  /* 0x000000080b089207 */ /* 0x000fe20005000000 */
[----:B------:R-:W-:Y:S01]  /*51b0*/  SYNCS.ARRIVE.TRANS64.RED.A1T0 RZ, [UR14], RZ ;  /* 0x000000ffffff79a7 */ /* 0x000fe2000810040e */
[----:B------:R-:W1:Y:S01]  /*51c0*/  SYNCS.PHASECHK.TRANS64.TRYWAIT P5, [UR7+0x68], R14 ;  /* 0x0000680eff0075a7 */ /* 0x000e6200080a1107 */
[----:B-----5:R-:W2:Y:S02]  /*51d0*/  @!P1 LDC R0, c[0x0][0xb20] ;  /* 0x0002c800ff009b82 */ /* 0x020ea40000000800 */
[----:B--2---:R-:W-:Y:S04]  /*51e0*/  @!P1 SHF.R.U32.HI R0, RZ, R0, R13 ;  /* 0x00000000ff009219 */ /* 0x004fe8000001160d */
[----:B------:R-:W-:Y:S05]  /*51f0*/  @!P1 SEL R9, R10, R0, !P0 ;  /* 0x000000000a099207 */ /* 0x000fea0004000000 */
[----:B------:R-:W-:Y:S02]  /*5200*/  @!P1 IMAD.IADD R0, R9, 0x1, -R8 ;  /* 0x0000000109009824 */ /* 0x000fe400078e0a08 */
[----:B------:R-:W-:Y:S02]  /*5210*/  @!P1 IMAD.IADD R8, R8, 0x1, -R9 ;  /* 0x0000000108089824 */ /* 0x000fe400078e0a09 */
[----:B------:R-:W-:Y:S02]  /*5220*/  @!P1 IMAD R11, R0, R2, R11 ;  /* 0x00000002000b9224 */ /* 0x000fe400078e020b */
[----:B------:R-:W-:Y:S01]  /*5230*/  @!P1 IMAD R10, R8, R12, R10 ;  /* 0x0000000c080a9224 */ /* 0x000fe200078e020a */
[----:B-1----:R-:W-:Y:S06]  /*5240*/  @!P5 BRA `(.L_x_94) ;  /* 0x000000500034d947 */ /* 0x002fec0003800000 */
.L_x_185:
[----:B------:R-:W-:Y:S01]  /*5250*/  @!P4 IADD3 R2, P0, PT, R30, 0x580, RZ ;  /* 0x000005801e02c810 */ /* 0x000fe20007f1e0ff */
[----:B------:R-:W-:Y:S01]  /*5260*/  VOTEU.ALL UP1, P4 ;  /* 0x0000000000ff7886 */ /* 0x000fe20002020000 */
[----:B------:R-:W-:Y:S01]  /*5270*/  VOTEU.ALL UP2, P4 ;  /* 0x0000000000ff7886 */ /* 0x000fe20002040000 */
[----:B------:R-:W-:Y:S01]  /*5280*/  UMOV UR14, 0x0 ;  /* 0x00000000000e7882 */ /* 0x000fe20000000000 */
[----:B------:R-:W-:Y:S01]  /*5290*/  @!P4 R2UR UR9, R2 ;  /* 0x000000000209c2ca */ /* 0x000fe200000e0000 */
[----:B-1----:R-:W-:Y:S01]  /*52a0*/  @!P4 IMAD.X R0, RZ, RZ, R31, P0 ;  /* 0x000000ffff00c224 */ /* 0x002fe200000e061f */
[----:B------:R-:W-:Y:S01]  /*52b0*/  @!UP1 UIADD3 UR17, UPT, UPT, UR7, 0x48, URZ ;  /* 0x0000004807119890 */ /* 0x000fe2000fffe0ff */
[----:B------:R-:W-:Y:S01]  /*52c0*/  ISETP.NE.AND P0, PT, R28, 0x2, PT ;  /* 0x000000021c00780c */ /* 0x000fe20003f05270 */
[----:B------:R-:W-:Y:S01]  /*52d0*/  @!UP1 UIADD3 UR18, UPT, UPT, UR42, 0x60, URZ ;  /* 0x000000602a129890 */ /* 0x000fe2000fffe0ff */
[----:B------:R-:W-:Y:S01]  /*52e0*/  LOP3.LUT R29, R29, 0x1, RZ, 0x3c, !PT ;  /* 0x000000011d1d7812 */ /* 0x000fe200078e3cff */
[----:B------:R-:W-:Y:S01]  /*52f0*/  @!UP1 UIADD3 UR16, UPT, UPT, UR7, 0x6200, URZ ;  /* 0x0000620007109890 */ /* 0x000fe2000fffe0ff */
[----:B------:R-:W-:Y:S01]  /*5300*/  @!P4 R2UR UR8, R0 ;  /* 0x000000000008c2ca */ /* 0x000fe200000e0000 */
[----:B------:R-:W-:Y:S01]  /*5310*/  UMOV UR15, 0x10000000 ;  /* 0x10000000000f7882 */ /* 0x000fe20000000000 */
[----:B------:R-:W-:Y:S01]  /*5320*/  UMOV UR19, UR43 ;  /* 0x0000002b00137c82 */ /* 0x000fe20008000000 */
[----:B------:R-:W-:Y:S01]  /*5330*/  UMOV UR20, UR36 ;  /* 0x0000002400147c82 */ /* 0x000fe20008000000 */
[----:B------:R-:W-:Y:S01]  /*5340*/  @!UP1 UIADD3 UR10, UPT, UPT, UR42, 0xe0, URZ ;  /* 0x000000e02a0a9890 */ /* 0x000fe2000fffe0ff */
[----:B------:R-:W-:Y:S01]  /*5350*/  SEL R0, RZ, 0x1, P0 ;  /* 0x00000001ff007807 */ /* 0x000fe20000000000 */
[----:B------:R-:W-:Y:S01]  /*5360*/  IMAD.U32 R8, RZ, RZ, UR9 ;  /* 0x00000009ff087e24 */ /* 0x000fe2000f8e00ff */
[----:B------:R-:W-:Y:S01]  /*5370*/  UMOV UR11, UR43 ;  /* 0x0000002b000b7c82 */ /* 0x000fe20008000000 */
[----:B------:R-:W-:Y:S01]  /*5380*/  UMOV UR12, UR36 ;  /* 0x00000024000c7c82 */ /* 0x000fe20008000000 */
[----:B------:R-:W-:Y:S01]  /*5390*/  UMOV UR9, UR17 ;  /* 0x0000001100097c82 */ /* 0x000fe20008000000 */
[----:B------:R-:W-:Y:S01]  /*53a0*/  @P3 R2UR UR36, R26 ;  /* 0x000000001a2432ca */ /* 0x000fe200000e0000 */
[----:B------:R-:W-:Y:S01]  /*53b0*/  IMAD.IADD R15, R10, 0x1, R90 ;  /* 0x000000010a0f7824 */ /* 0x000fe200078e025a */
[----:B------:R-:W-:Y:S01]  /*53c0*/  @!P4 R2UR UR22, R8 ;  /* 0x000000000816c2ca */ /* 0x000fe200000e0000 */
[----:B------:R-:W-:Y:S01]  /*53d0*/  IMAD.U32 R9, RZ, RZ, UR8 ;  /* 0x00000008ff097e24 */ /* 0x000fe2000f8e00ff */
[----:B------:R-:W-:Y:S01]  /*53e0*/  @!UP1 UIADD3 UR8, UPT, UPT, UR7, 0x7200, URZ ;  /* 0x0000720007089890 */ /* 0x000fe2000fffe0ff */
[----:B------:R-:W-:Y:S01]  /*53f0*/  LOP3.LUT R27, R27, R0, RZ, 0x3c, !PT ;  /* 0x000000001b1b7212 */ /* 0x000fe200078e3cff */
[----:B------:R-:W-:Y:S01]  /*5400*/  VOTEU.ALL UP1, P4 ;  /* 0x0000000000ff7886 */ /* 0x000fe20002020000 */
[----:B------:R-:W-:Y:S01]  /*5410*/  IMAD.IADD R14, R11, 0x1, R91 ;  /* 0x000000010b0e7824 */ /* 0x000fe200078e025b */
[----:B------:R-:W-:Y:S02]  /*5420*/  @!P4 R2UR UR23, R9 ;  /* 0x000000000917c2ca */ /* 0x000fe400000e0000 */
[----:B------:R-:W-:Y:S11]  /*5430*/  SEL R28, R28, RZ, P0 ;  /* 0x000000ff1c1c7207 */ /* 0x000ff60000000000 */
[----:B------:R2:W-:Y:S01]  /*5440*/  @!UP2 UTMALDG.3D [UR16], [UR22], desc[UR14] ;  /* 0x00000e101600a5b4 */ /* 0x0005e20008011000 */
[----:B------:R2:W-:Y:S01]  /*5450*/  @!UP1 UTMALDG.3D [UR8], [UR22], desc[UR14] ;  /* 0x00000e08160095b4 */ /* 0x0005e20008011000 */
[----:B------:R2:W-:Y:S01]  /*5460*/  @!P4 SYNCS.ARRIVE.TRANS64.RED.A0TR RZ, [UR7+0x48], R25 ;  /* 0x00004819ffffc9a7 */ /* 0x0005e20008300407 */
[----:B------:R-:W-:Y:S01]  /*5470*/  UPLOP3.LUT UP1, UPT, UPT, UPT, UPT, 0x80, 0x8 ;  /* 0x000000000008789c */ /* 0x000fe20003f2f070 */
[----:B------:R-:W-:Y:S01]  /*5480*/  SYNCS.ARRIVE.TRANS64.RED.A1T0 RZ, [UR13], RZ ;  /* 0x000000ffffff79a7 */ /* 0x000fe2000810040d */
[----:B------:R-:W-:Y:S09]  /*5490*/  @P3 BRA `(.L_x_95) ;  /* 0xfffffff000343947 */ /* 0x000ff2000383ffff */
[----:B------:R-:W-:-:S04]  /*54a0*/  SHF.L.U32 R2, R29, 0x1f, RZ ;  /* 0x0000001f1d027819 */ /* 0x000fc800000006ff */
[----:B------:R-:W1:Y:S02]  /*54b0*/  SYNCS.PHASECHK.TRANS64.TRYWAIT P0, [UR7+0x50], R2 ;  /* 0x00005002ff0075a7 */ /* 0x000e640008001107 */
[----:B-1----:R-:W-:Y:S05]  /*54c0*/  @!P0 BRA `(.L_x_96) ;  /* 0x0000004c00ac8947 */ /* 0x002fea0003800000 */
.L_x_187:
[----:B------:R-:W4:Y:S02]  /*54d0*/  SYNCS.PHASECHK.TRANS64.TRYWAIT P0, [UR7+0x58], R2 ;  /* 0x00005802ff0075a7 */ /* 0x000f240008001107 */
[----:B----4-:R-:W-:Y:S05]  /*54e0*/  @!P0 BRA `(.L_x_97) ;  /* 0x0000004c00bc8947 */ /* 0x010fea0003800000 */
.L_x_189:
[----:B------:R-:W4:Y:S02]  /*54f0*/  SYNCS.PHASECHK.TRANS64.TRYWAIT P0, [UR7+0x60], R2 ;  /* 0x00006002ff0075a7 */ /* 0x000f240008001107 */
[----:B----4-:R-:W-:Y:S05]  /*5500*/  @!P0 BRA `(.L_x_98) ;  /* 0x0000004c00cc8947 */ /* 0x010fea0003800000 */
.L_x_191:
[----:B-1----:R-:W-:-:S07]  /*5510*/  MOV R0, UR7 ;  /* 0x0000000700007c02 */ /* 0x002fce0008000f00 */
.L_x_99:
[----:B-1----:R-:W-:-:S04]  /*5520*/  SHF.L.U32 R2, R29, 0x1f, RZ ;  /* 0x0000001f1d027819 */ /* 0x002fc800000006ff */
[----:B------:R1:W4:Y:S03]  /*5530*/  SYNCS.PHASECHK.TRANS64.TRYWAIT P0, [R0+URZ+0x68], R2 ;  /* 0x00006802000075a7 */ /* 0x00032600080011ff */
[----:B----4-:R-:W-:Y:S05]  /*5540*/  @!P0 NANOSLEEP.SYNCS 0x989680 ;  /* 0x009896800000895d */ /* 0x010fea0003900000 */
[----:B------:R-:W4:Y:S02]  /*5550*/  @!P0 SYNCS.PHASECHK.TRANS64 P0, [R0+URZ+0x68], R2 ;  /* 0x00006802000085a7 */ /* 0x000f2400080010ff */
[----:B--2-4-:R-:W-:Y:S05]  /*5560*/  @P0 EXIT ;  /* 0x000000000000094d */ /* 0x014fea0003800000 */
[----:B------:R-:W-:Y:S05]  /*5570*/  BRA `(.L_x_99) ;  /* 0xfffffffc00e87947 */ /* 0x000fea000383ffff */
.L_x_84:
[----:B------:R-:W-:-:S06]  /*5580*/  UISETP.GE.AND UP1, UPT, UR10, 0x4, UPT ;  /* 0x000000040a00788c */ /* 0x000fcc000bf26270 */
[----:B------:R-:W-:-:S13]  /*5590*/  PLOP3.LUT P0, PT, PT, PT, UP1, 0x80, 0x8 ;  /* 0x000000000008781c */ /* 0x000fda0003f0f018 */
[----:B------:R-:W-:Y:S05]  /*55a0*/  @!P0 EXIT ;  /* 0x000000000000894d */ /* 0x000fea0003800000 */
[----:B------:R-:W-:Y:S01]  /*55b0*/  BAR.SYNC.DEFER_BLOCKING 0x6, 0xa0 ;  /* 0x0182800000007b1d */ /* 0x000fe20000010000 */
[C---:B------:R-:W-:Y:S01]  /*55c0*/  IMAD.SHL.U32 R4, R105.reuse, 0x20, RZ ;  /* 0x0000002069047824 */ /* 0x040fe200078e00ff */
[C---:B------:R-:W-:Y:S01]  /*55d0*/  SHF.L.U32 R3, R96.reuse, 0x15, RZ ;  /* 0x0000001560037819 */ /* 0x040fe200000006ff */
[----:B------:R-:W-:Y:S01]  /*55e0*/  IMAD.SHL.U32 R5, R96, 0x400, RZ ;  /* 0x0000040060057824 */ /* 0x000fe200078e00ff */
[C---:B------:R-:W-:Y:S01]  /*55f0*/  LOP3.LUT R106, R105.reuse, 0x60, RZ, 0xc0, !PT ;  /* 0x00000060696a7812 */ /* 0x040fe200078ec0ff */
[C---:B------:R-:W-:Y:S01]  /*5600*/  IMAD.SHL.U32 R2, R105.reuse, 0x4, RZ ;  /* 0x0000000469027824 */ /* 0x040fe200078e00ff */
[----:B------:R-:W-:Y:S02]  /*5610*/  UMOV UR48, 0x400 ;  /* 0x0000040000307882 */ /* 0x000fe40000000000 */
[----:B------:R-:W1:Y:S01]  /*5620*/  LDC R95, c[0x0][0x370] ;  /* 0x0000dc00ff5f7b82 */ /* 0x000e620000000800 */
[----:B------:R-:W-:Y:S01]  /*5630*/  ULEA UR48, UR37, UR48, 0x18 ;  /* 0x0000003025307291 */ /* 0x000fe2000f8ec0ff */
[C---:B------:R-:W-:Y:S01]  /*5640*/  LOP3.LUT R104, R4.reuse, 0xb20, RZ, 0xc0, !PT ;  /* 0x00000b2004687812 */ /* 0x040fe200078ec0ff */
[----:B------:R-:W-:Y:S01]  /*5650*/  IMAD.U32 R46, R105, 0x10000, RZ ;  /* 0x00010000692e7824 */ /* 0x000fe200078e00ff */
[----:B------:R-:W-:Y:S01]  /*5660*/  LOP3.LUT R4, R4, 0xc0, RZ, 0xc0, !PT ;  /* 0x000000c004047812 */ /* 0x000fe200078ec0ff */
[----:B------:R-:W-:Y:S01]  /*5670*/  UIADD3 UR4, UPT, UPT, UR48, 0x200, URZ ;  /* 0x0000020030047890 */ /* 0x000fe2000fffe0ff */
[----:B------:R-:W-:Y:S01]  /*5680*/  LOP3.LUT R104, R104, 0x400, R5, 0xf8, !PT ;  /* 0x0000040068687812 */ /* 0x000fe200078ef805 */
[----:B------:R-:W-:Y:S01]  /*5690*/  HFMA2 R45, -RZ, RZ, 0, 0 ;  /* 0x00000000ff2d7431 */ /* 0x000fe200000001ff */
[----:B------:R-:W2:Y:S01]  /*56a0*/  LDC R42, c[0x0][0xb0c] ;  /* 0x0002c300ff2a7b82 */ /* 0x000ea20000000800 */
[----:B------:R-:W-:Y:S01]  /*56b0*/  LOP3.LUT R2, R4, 0x18, R2, 0xf8, !PT ;  /* 0x0000001804027812 */ /* 0x000fe200078ef802 */
[----:B------:R-:W-:Y:S01]  /*56c0*/  IMAD.MOV.U32 R101, RZ, RZ, 0x1 ;  /* 0x00000001ff657424 */ /* 0x000fe200078e00ff */
[----:B------:R-:W-:Y:S01]  /*56d0*/  LOP3.LUT R3, R3, 0x200000, RZ, 0xc0, !PT ;  /* 0x0020000003037812 */ /* 0x000fe200078ec0ff */
[----:B------:R-:W-:Y:S01]  /*56e0*/  IMAD.MOV.U32 R100, RZ, RZ, RZ ;  /* 0x000000ffff647224 */ /* 0x000fe200078e00ff */
[----:B------:R-:W-:Y:S01]  /*56f0*/  LOP3.LUT R104, R104, R2, RZ, 0xfc, !PT ;  /* 0x0000000268687212 */ /* 0x000fe200078efcff */
[----:B------:R-:W-:Y:S01]  /*5700*/  IMAD.MOV.U32 R109, RZ, RZ, RZ ;  /* 0x000000ffff6d7224 */ /* 0x000fe200078e00ff */
[----:B------:R-:W-:Y:S01]  /*5710*/  MOV R97, UR4 ;  /* 0x0000000400617c02 */ /* 0x000fe20008000f00 */
[----:B------:R-:W3:Y:S01]  /*5720*/  LDC R93, c[0x0][0xb20] ;  /* 0x0002c800ff5d7b82 */ /* 0x000ee20000000800 */
[----:B------:R-:W4:Y:S01]  /*5730*/  LDS R0, [UR48+0x130] ;  /* 0x00013030ff007984 */ /* 0x000f220008000800 */
[----:B------:R-:W-:Y:S01]  /*5740*/  LOP3.LUT R103, R105, 0x2, RZ, 0xc0, !PT ;  /* 0x0000000269677812 */ /* 0x000fe200078ec0ff */
[----:B------:R-:W1:Y:S01]  /*5750*/  LDCU.64 UR52, c[0x0][0x348] ;  /* 0x00006900ff3477ac */ /* 0x000e620008000a00 */
[----:B------:R-:W-:Y:S01]  /*5760*/  LOP3.LUT R46, R3, 0x400000, R46, 0xf8, !PT ;  /* 0x00400000032e7812 */ /* 0x000fe200078ef82e */
[----:B------:R-:W-:Y:S01]  /*5770*/  IMAD R104, R104, 0x2, R97 ;  /* 0x0000000268687824 */ /* 0x000fe200078e0261 */
[----:B------:R-:W-:Y:S01]  /*5780*/  LOP3.LUT R105, R105, 0x4, RZ, 0xc0, !PT ;  /* 0x0000000469697812 */ /* 0x000fe200078ec0ff */
[----:B------:R-:W1:Y:S01]  /*5790*/  LDCU.64 UR38, c[0x0][0x888] ;  /* 0x00011100ff2677ac */ /* 0x000e620008000a00 */
[----:B------:R-:W1:Y:S01]  /*57a0*/  LDC R41, c[0x0][0xb30] ;  /* 0x0002cc00ff297b82 */ /* 0x000e620000000800 */
[----:B------:R-:W-:Y:S01]  /*57b0*/  MOV R99, RZ ;  /* 0x000000ff00637202 */ /* 0x000fe20000000f00 */
[--C-:B------:R-:W-:Y:S01]  /*57c0*/  IMAD R103, R103, -0x10, R104.reuse ;  /* 0xfffffff067677824 */ /* 0x100fe200078e0268 */
[----:B------:R-:W1:Y:S01]  /*57d0*/  LDCU.64 UR44, c[0x0][0x890] ;  /* 0x00011200ff2c77ac */ /* 0x000e620008000a00 */
[----:B------:R-:W-:Y:S01]  /*57e0*/  IMAD R102, R105, -0x10, R104 ;  /* 0xfffffff069667824 */ /* 0x000fe200078e0268 */
[----:B------:R-:W-:-:S03]  /*57f0*/  UMOV UR49, URZ ;  /* 0x000000ff00317c82 */ /* 0x000fc60008000000 */
[----:B------:R-:W1:Y:S01]  /*5800*/  LDC.64 R88, c[0x0][0xb10] ;  /* 0x0002c400ff587b82 */ /* 0x000e620000000a00 */
[----:B------:R-:W-:-:S07]  /*5810*/  UMOV UR51, URZ ;  /* 0x000000ff00337c82 */ /* 0x000fce0008000000 */
[----:B------:R-:W1:Y:S08]  /*5820*/  LDC.64 R38, c[0x0][0xb18] ;  /* 0x0002c600ff267b82 */ /* 0x000e700000000a00 */
[----:B------:R-:W1:Y:S08]  /*5830*/  LDC.64 R36, c[0x0][0xb28] ;  /* 0x0002ca00ff247b82 */ /* 0x000e700000000a00 */
[----:B------:R-:W1:Y:S01]  /*5840*/  LDC.64 R86, c[0x0][0x8b0] ;  /* 0x00022c00ff567b82 */ /* 0x000e620000000a00 */
[----:B----4-:R-:W-:-:S07]  /*5850*/  IMAD.IADD R46, R0, 0x1, R46 ;  /* 0x00000001002e7824 */ /* 0x010fce00078e022e */
[----:B------:R-:W4:Y:S08]  /*5860*/  LDC.64 R84, c[0x0][0x8a8] ;  /* 0x00022a00ff547b82 */ /* 0x000f300000000a00 */
[----:B--23--:R-:W1:Y:S02]  /*5870*/  LDC R94, c[0x0][0x374] ;  /* 0x0000dd00ff5e7b82 */ /* 0x00ce640000000800 */
.L_x_143:
[----:B------:R-:W-:Y:S02]  /*5880*/  LEA R0, R109, UR48, 0x3 ;  /* 0x000000306d007c11 */ /* 0x000fe4000f8e18ff */
[----:B------:R-:W-:Y:S02]  /*5890*/  SHF.L.U32 R2, R99, 0x1f, RZ ;  /* 0x0000001f63027819 */ /* 0x000fe400000006ff */
[----:B-1----:R-:W-:Y:S02]  /*58a0*/  LEA R16, R109, UR48, 0x4 ;  /* 0x000000306d107c11 */ /* 0x002fe4000f8e20ff */
[----:B------:R-:W2:Y:S02]  /*58b0*/  SYNCS.PHASECHK.TRANS64.TRYWAIT P0, [R0+URZ+0x80], R2 ;  /* 0x00008002000075a7 */ /* 0x000ea400080011ff */
[----:B--23--:R-:W-:Y:S05]  /*58c0*/  @!P0 BRA `(.L_x_100) ;  /* 0x0000004800f48947 */ /* 0x00cfea0003800000 */
.L_x_192:
[----:B------:R-:W3:Y:S01]  /*58d0*/  LDC.64 R10, c[0x0][0xb10] ;  /* 0x0002c400ff0a7b82 */ /* 0x000ee20000000a00 */
[----:B------:R-:W4:Y:S01]  /*58e0*/  LDS.128 R16, [R16+0x110] ;  /* 0x0001100010107984 */ /* 0x000f220000000c00 */
[----:B-1----:R-:W-:Y:S01]  /*58f0*/  ISETP.NE.AND P1, PT, R41, 0x1, PT ;  /* 0x000000012900780c */ /* 0x002fe20003f25270 */
[----:B--2---:R-:W-:Y:S01]  /*5900*/  VIADD R0, R0, 0x90 ;  /* 0x0000009000007836 */ /* 0x004fe20000000000 */
[----:B------:R-:W-:Y:S04]  /*5910*/  ISETP.GE.AND P0, PT, R40, 0x1, PT ;  /* 0x000000012800780c */ /* 0x000fe80003f06270 */
[----:B------:R-:W1:Y:S01]  /*5920*/  LDC.64 R8, c[0x0][0xb18] ;  /* 0x0002c600ff087b82 */ /* 0x000e620000000a00 */
[----:B------:R-:W-:Y:S01]  /*5930*/  PRMT R0, RZ, 0x654, R0 ;  /* 0x00000654ff007816 */ /* 0x000fe20000000000 */
[----:B------:R-:W-:Y:S01]  /*5940*/  @!PT LDS RZ, [RZ] ;  /* 0x00000000fffff984 */ /* 0x000fe20000000800 */
[----:B------:R-:W-:Y:S01]  /*5950*/  @!PT LDS RZ, [RZ] ;  /* 0x00000000fffff984 */ /* 0x000fe20000000800 */
[----:B------:R-:W-:Y:S01]  /*5960*/  @!PT LDS RZ, [RZ] ;  /* 0x00000000fffff984 */ /* 0x000fe20000000800 */
[----:B------:R-:W-:Y:S01]  /*5970*/  @!PT LDS RZ, [RZ] ;  /* 0x00000000fffff984 */ /* 0x000fe20000000800 */
[----:B------:R2:W-:Y:S06]  /*5980*/  MEMBAR.ALL.CTA ;  /* 0x0000000000007992 */ /* 0x0005ec0000008000 */
[----:B--2---:R-:W2:Y:S01]  /*5990*/  FENCE.VIEW.ASYNC.S ;  /* 0x00000000000073c6 */ /* 0x004ea20000000000 */
[----:B------:R-:W1:Y:S08]  /*59a0*/  @!P1 LDC R12, c[0x0][0xb20] ;  /* 0x0002c800ff0c9b82 */ /* 0x000e700000000800 */
[----:B------:R-:W1:Y:S01]  /*59b0*/  @!P1 LDC R7, c[0x0][0xb0c] ;  /* 0x0002c300ff079b82 */ /* 0x000e620000000800 */
[----:B--2---:R2:W-:Y:S01]  /*59c0*/  SYNCS.ARRIVE.TRANS64.RED.A1T0 RZ, [R0+URZ], RZ ;  /* 0x000000ff00ff79a7 */ /* 0x0045e200081004ff */
[----:B----4-:R-:W-:Y:S04]  /*59d0*/  LOP3.LUT P4, RZ, R18, 0x1, RZ, 0xc0, !PT ;  /* 0x0000000112ff7812 */ /* 0x010fe8000788c0ff */
[----:B------:R-:W-:Y:S09]  /*59e0*/  P2R R107, PR, RZ, 0x10 ;  /* 0x00000010ff6b7803 */ /* 0x000ff20000000000 */
[----:B------:R-:W-:Y:S02]  /*59f0*/  @P4 MOV R44, R16 ;  /* 0x00000010002c4202 */ /* 0x000fe40000000f00 */
[----:B------:R-:W-:Y:S01]  /*5a00*/  @P4 LOP3.LUT R43, R17, 0xffff, RZ, 0xc0, !PT ;  /* 0x0000ffff112b4812 */ /* 0x000fe200078ec0ff */
[----:B--23--:R-:W-:Y:S06]  /*5a10*/  @!P0 BRA `(.L_x_101) ;  /* 0x0000000000a48947 */ /* 0x00cfec0003800000 */
[----:B------:R-:W-:Y:S01]  /*5a20*/  IMAD.HI.U32 R0, R94, R39, RZ ;  /* 0x000000275e007227 */ /* 0x000fe200078e00ff */
[----:B------:R-:W-:Y:S02]  /*5a30*/  ISETP.NE.AND P0, PT, R38, 0x1, PT ;  /* 0x000000012600780c */ /* 0x000fe40003f05270 */
[----:B------:R-:W-:Y:S01]  /*5a40*/  ISETP.NE.AND P2, PT, R40, 0x1, PT ;  /* 0x000000012800780c */ /* 0x000fe20003f45270 */
[----:B------:R-:W-:Y:S01]  /*5a50*/  IMAD.HI.U32 R4, R95, R88, RZ ;  /* 0x000000585f047227 */ /* 0x000fe200078e00ff */
[----:B------:R-:W-:Y:S02]  /*5a60*/  SHF.R.U32.HI R0, RZ, R93, R0 ;  /* 0x0000005dff007219 */ /* 0x000fe40000011600 */
[----:B------:R-:W-:Y:S01]  /*5a70*/  ISETP.NE.AND P3, PT, R42, 0x1, PT ;  /* 0x000000012a00780c */ /* 0x000fe20003f65270 */
[----:B------:R-:W-:Y:S01]  /*5a80*/  IMAD.HI.U32 R6, R43, R39, RZ ;  /* 0x000000272b067227 */ /* 0x000fe200078e00ff */
[-C--:B------:R-:W-:Y:S02]  /*5a90*/  SHF.R.U32.HI R4, RZ, R89.reuse, R4 ;  /* 0x00000059ff047219 */ /* 0x080fe40000011604 */
[----:B------:R-:W-:Y:S01]  /*5aa0*/  SEL R0, R94, R0, !P0 ;  /* 0x000000005e007207 */ /* 0x000fe20004000000 */
[----:B------:R-:W-:Y:S01]  /*5ab0*/  IMAD.HI.U32 R5, R44, R88, RZ ;  /* 0x000000582c057227 */ /* 0x000fe200078e00ff */
[----:B------:R-:W-:Y:S03]  /*5ac0*/  SEL R4, R95, R4, !P3 ;  /* 0x000000045f047207 */ /* 0x000fe60005800000 */
[-C--:B------:R-:W-:Y:S01]  /*5ad0*/  IMAD.HI.U32 R3, R0, R36.reuse, RZ ;  /* 0x0000002400037227 */ /* 0x080fe200078e00ff */
[----:B------:R-:W-:Y:S03]  /*5ae0*/  SHF.R.U32.HI R5, RZ, R89, R5 ;  /* 0x00000059ff057219 */ /* 0x000fe60000011605 */
[----:B------:R-:W-:Y:S01]  /*5af0*/  IMAD.HI.U32 R2, R4, R36, RZ ;  /* 0x0000002404027227 */ /* 0x000fe200078e00ff */
[----:B------:R-:W-:Y:S02]  /*5b00*/  @P2 SHF.R.U32.HI R0, RZ, R37, R3 ;  /* 0x00000025ff002219 */ /* 0x000fe40000011603 */
[----:B------:R-:W-:Y:S02]  /*5b10*/  SHF.R.U32.HI R3, RZ, R93, R6 ;  /* 0x0000005dff037219 */ /* 0x000fe40000011606 */
[----:B------:R-:W-:Y:S01]  /*5b20*/  @P2 SHF.R.U32.HI R4, RZ, R37, R2 ;  /* 0x00000025ff042219 */ /* 0x000fe20000011602 */
[----:B------:R-:W-:Y:S01]  /*5b30*/  IMAD R0, R40, R0, RZ ;  /* 0x0000000028007224 */ /* 0x000fe200078e02ff */
[----:B------:R-:W-:Y:S02]  /*5b40*/  SEL R3, R43, R3, !P0 ;  /* 0x000000032b037207 */ /* 0x000fe40004000000 */
[----:B------:R-:W-:Y:S01]  /*5b50*/  SEL R2, R44, R5, !P3 ;  /* 0x000000052c027207 */ /* 0x000fe20005800000 */
[----:B------:R-:W-:Y:S01]  /*5b60*/  IMAD R5, R40, R4, RZ ;  /* 0x0000000428057224 */ /* 0x000fe200078e02ff */
[C---:B------:R-:W-:Y:S01]  /*5b70*/  ISETP.GE.AND P0, PT, R3.reuse, R0, PT ;  /* 0x000000000300720c */ /* 0x040fe20003f06270 */
[C---:B------:R-:W-:Y:S03]  /*5b80*/  IMAD.HI.U32 R0, R3.reuse, R36, RZ ;  /* 0x0000002403007227 */ /* 0x040fe600078e00ff */
[C---:B------:R-:W-:Y:S02]  /*5b90*/  ISETP.GE.OR P0, PT, R2.reuse, R5, P0 ;  /* 0x000000050200720c */ /* 0x040fe40000706670 */
[----:B------:R-:W-:Y:S04]  /*5ba0*/  SHF.R.U32.HI R0, RZ, R37, R0 ;  /* 0x00000025ff007219 */ /* 0x000fe80000011600 */
[C---:B------:R-:W-:Y:S05]  /*5bb0*/  SEL R6, R3.reuse, R0, !P2 ;  /* 0x0000000003067207 */ /* 0x040fea0005000000 */
        /* <DEDUP_REMOVED lines=14> */
[----:B------:R-:W-:Y:S07]  /*5ca0*/  IMAD R43, R3, R38, R43 ;  /* 0x00000026032b7224 */ /* 0x000fee00078e022b */
.L_x_101:
[----:B-1----:R-:W-:Y:S01]  /*5cb0*/  @!P1 ISETP.NE.AND P0, PT, R8, 0x1, PT ;  /* 0x000000010800980c */ /* 0x002fe20003f05270 */
[----:B------:R-:W-:Y:S01]  /*5cc0*/  @!P1 IMAD.HI.U32 R2, R43, R9, RZ ;  /* 0x000000092b029227 */ /* 0x000fe200078e00ff */
[----:B------:R-:W-:Y:S01]  /*5cd0*/  R2UR UR42, R14 ;  /* 0x000000000e2a72ca */ /* 0x000fe200000e0000 */
[----:B------:R-:W-:Y:S01]  /*5ce0*/  BSSY.RECONVERGENT B6, `(.L_x_102) ;  /* 0x0000031000067945 */ /* 0x000fe20003800200 */
[----:B------:R-:W-:Y:S01]  /*5cf0*/  R2UR UR41, R15 ;  /* 0x000000000f2972ca */ /* 0x000fe200000e0000 */
[C---:B------:R-:W-:Y:S01]  /*5d00*/  @!P1 IMAD.HI.U32 R0, R44.reuse, R10, RZ ;  /* 0x0000000a2c009227 */ /* 0x040fe200078e00ff */
[----:B------:R-:W-:Y:S02]  /*5d10*/  @!P1 SHF.R.U32.HI R2, RZ, R12, R2 ;  /* 0x0000000cff029219 */ /* 0x000fe40000011602 */
[----:B------:R-:W-:Y:S01]  /*5d20*/  @!P1 ISETP.NE.AND P2, PT, R7, 0x1, PT ;  /* 0x000000010700980c */ /* 0x000fe20003f45270 */
[----:B------:R-:W-:Y:S01]  /*5d30*/  VIADD R109, R109, 0x1 ;  /* 0x000000016d6d7836 */ /* 0x000fe20000000000 */
[----:B------:R-:W-:Y:S02]  /*5d40*/  @!P1 SEL R2, R43, R2, !P0 ;  /* 0x000000022b029207 */ /* 0x000fe40004000000 */
[----:B------:R-:W-:Y:S02]  /*5d50*/  @!P1 SHF.R.U32.HI R0, RZ, R11, R0 ;  /* 0x0000000bff009219 */ /* 0x000fe40000011600 */
[----:B------:R-:W-:Y:S01]  /*5d60*/  LOP3.LUT P0, RZ, R97, 0x1b0, RZ, 0xc0, !PT ;  /* 0x000001b061ff7812 */ /* 0x000fe2000780c0ff */
[----:B------:R-:W-:Y:S01]  /*5d70*/  USHF.L.U32 UR42, UR42, 0x6, URZ ;  /* 0x000000062a2a7899 */ /* 0x000fe200080006ff */
[----:B------:R-:W-:Y:S01]  /*5d80*/  @!P1 SEL R3, R44, R0, !P2 ;  /* 0x000000002c039207 */ /* 0x000fe20005000000 */
[----:B------:R-:W-:Y:S01]  /*5d90*/  USHF.L.U32 UR41, UR41, 0x8, URZ ;  /* 0x0000000829297899 */ /* 0x000fe200080006ff */
[----:B------:R-:W-:Y:S03]  /*5da0*/  @P4 SHF.R.U32.HI R98, RZ, 0x10, R17 ;  /* 0x00000010ff624819 */ /* 0x000fe60000011611 */
[----:B------:R-:W-:Y:S02]  /*5db0*/  @!P1 IMAD.IADD R0, R2, 0x1, -R3 ;  /* 0x0000000102009824 */ /* 0x000fe400078e0a03 */
[----:B------:R-:W-:Y:S02]  /*5dc0*/  @!P1 IMAD.IADD R2, R3, 0x1, -R2 ;  /* 0x0000000103029824 */ /* 0x000fe400078e0a02 */
[----:B------:R-:W-:Y:S02]  /*5dd0*/  @!P1 IMAD R44, R0, R7, R44 ;  /* 0x00000007002c9224 */ /* 0x000fe400078e022c */
[----:B------:R-:W-:Y:S01]  /*5de0*/  @!P1 IMAD R43, R2, R8, R43 ;  /* 0x00000008022b9224 */ /* 0x000fe200078e022b */
[----:B------:R-:W-:Y:S06]  /*5df0*/  @!P0 BRA `(.L_x_103) ;  /* 0x00000000007c8947 */ /* 0x000fec0003800000 */
[----:B------:R-:W1:Y:S01]  /*5e00*/  LDCU.64 UR8, c[0x4][0x80] ;  /* 0x01001000ff0877ac */ /* 0x000e620008000a00 */
[----:B------:R-:W-:Y:S01]  /*5e10*/  MOV R2, 0x0 ;  /* 0x0000000000027802 */ /* 0x000fe20000000f00 */
[----:B------:R-:W-:Y:S02]  /*5e20*/  HFMA2 R12, -RZ, RZ, 0, 5.9604644775390625e-08 ;  /* 0x00000001ff0c7431 */ /* 0x000fe400000001ff */
[----:B------:R-:W-:Y:S01]  /*5e30*/  IMAD.MOV.U32 R8, RZ, RZ, 0x70 ;  /* 0x00000070ff087424 */ /* 0x000fe200078e00ff */
[----:B------:R2:W3:Y:S01]  /*5e40*/  LDC.64 R14, c[0x4][R2] ;  /* 0x01000000020e7b82 */ /* 0x0004e20000000a00 */
[----:B------:R-:W4:Y:S01]  /*5e50*/  LDCU.64 UR6, c[0x4][0x88] ;  /* 0x01001100ff0677ac */ /* 0x000f220008000a00 */
[----:B------:R-:W-:Y:S01]  /*5e60*/  IMAD.MOV.U32 R13, RZ, RZ, RZ ;  /* 0x000000ffff0d7224 */ /* 0x000fe200078e00ff */
[----:B------:R-:W2:Y:S01]  /*5e70*/  LDCU.64 UR4, c[0x4][0x8] ;  /* 0x01000100ff0477ac */ /* 0x000ea20008000a00 */
[----:B-1----:R-:W-:Y:S01]  /*5e80*/  MOV R5, UR9 ;  /* 0x0000000900057c02 */ /* 0x002fe20008000f00 */
[----:B------:R-:W-:Y:S01]  /*5e90*/  IMAD.U32 R4, RZ, RZ, UR8 ;  /* 0x00000008ff047e24 */ /* 0x000fe2000f8e00ff */
[----:B----4-:R-:W-:Y:S01]  /*5ea0*/  MOV R7, UR7 ;  /* 0x0000000700077c02 */ /* 0x010fe20008000f00 */
[----:B------:R-:W-:Y:S01]  /*5eb0*/  IMAD.U32 R6, RZ, RZ, UR6 ;  /* 0x00000006ff067e24 */ /* 0x000fe2000f8e00ff */
[----:B--2---:R-:W-:Y:S01]  /*5ec0*/  MOV R11, UR5 ;  /* 0x00000005000b7c02 */ /* 0x004fe20008000f00 */
[----:B------:R-:W-:Y:S02]  /*5ed0*/  IMAD.U32 R10, RZ, RZ, UR4 ;  /* 0x00000004ff0a7e24 */ /* 0x000fe4000f8e00ff */
[----:B------:R-:W-:Y:S07]  /*5ee0*/  LEPC R20, `(.L_x_104) ;  /* 0x000000001014794e */ /* 0x000fee0000000000 */
[----:B---3-5:R-:W-:Y:S05]  /*5ef0*/  CALL.ABS.NOINC R14 ;  /* 0x000000000e007343 */ /* 0x028fea0003c00000 */
.L_x_104:
[----:B------:R-:W1:Y:S01]  /*5f00*/  LDCU.64 UR8, c[0x4][0x80] ;  /* 0x01001000ff0877ac */ /* 0x000e620008000a00 */
[----:B------:R-:W2:Y:S01]  /*5f10*/  LDC.64 R2, c[0x4][R2] ;  /* 0x0100000002027b82 */ /* 0x000ea20000000a00 */
[----:B------:R-:W-:Y:S02]  /*5f20*/  HFMA2 R12, -RZ, RZ, 0, 5.9604644775390625e-08 ;  /* 0x00000001ff0c7431 */ /* 0x000fe400000001ff */
[----:B------:R-:W-:Y:S02]  /*5f30*/  IMAD.MOV.U32 R8, RZ, RZ, 0x70 ;  /* 0x00000070ff087424 */ /* 0x000fe400078e00ff */
[----:B------:R-:W-:Y:S01]  /*5f40*/  IMAD.MOV.U32 R13, RZ, RZ, RZ ;  /* 0x000000ffff0d7224 */ /* 0x000fe200078e00ff */
[----:B------:R-:W3:Y:S01]  /*5f50*/  LDCU.64 UR6, c[0x4][0x88] ;  /* 0x01001100ff0677ac */ /* 0x000ee20008000a00 */
[----:B------:R-:W4:Y:S01]  /*5f60*/  LDCU.64 UR4, c[0x4][0x8] ;  /* 0x01000100ff0477ac */ /* 0x000f220008000a00 */
[----:B-1----:R-:W-:Y:S02]  /*5f70*/  MOV R4, UR8 ;  /* 0x0000000800047c02 */ /* 0x002fe40008000f00 */
[----:B------:R-:W-:Y:S02]  /*5f80*/  MOV R5, UR9 ;  /* 0x0000000900057c02 */ /* 0x000fe40008000f00 */
[----:B---3--:R-:W-:Y:S01]  /*5f90*/  MOV R7, UR7 ;  /* 0x0000000700077c02 */ /* 0x008fe20008000f00 */
[----:B------:R-:W-:Y:S01]  /*5fa0*/  IMAD.U32 R6, RZ, RZ, UR6 ;  /* 0x00000006ff067e24 */ /* 0x000fe2000f8e00ff */
[----:B----4-:R-:W-:Y:S01]  /*5fb0*/  MOV R11, UR5 ;  /* 0x00000005000b7c02 */ /* 0x010fe20008000f00 */
[----:B------:R-:W-:Y:S02]  /*5fc0*/  IMAD.U32 R10, RZ, RZ, UR4 ;  /* 0x00000004ff0a7e24 */ /* 0x000fe4000f8e00ff */
[----:B------:R-:W-:Y:S07]  /*5fd0*/  LEPC R20, `(.L_x_103) ;  /* 0x000000001014794e */ /* 0x000fee0000000000 */
[----:B--2---:R-:W-:Y:S05]  /*5fe0*/  CALL.ABS.NOINC R2 ;  /* 0x0000000002007343 */ /* 0x004fea0003c00000 */
.L_x_103:
[----:B------:R-:W-:Y:S05]  /*5ff0*/  BSYNC.RECONVERGENT B6 ;  /* 0x0000000000067941 */ /* 0x000fea0003800200 */
.L_x_102:
[----:B------:R-:W-:Y:S01]  /*6000*/  ISETP.NE.U32.AND P4, PT, R86, RZ, PT ;  /* 0x000000ff5600720c */ /* 0x000fe20003f85070 */
[----:B------:R-:W-:Y:S01]  /*6010*/  UISETP.NE.AND UP2, UPT, UR50, URZ, UPT ;  /* 0x000000ff3200728c */ /* 0x000fe2000bf45270 */
[----:B------:R-:W-:Y:S01]  /*6020*/  ISETP.NE.U32.AND P2, PT, RZ, UR38, PT ;  /* 0x00000026ff007c0c */ /* 0x000fe2000bf45070 */
[----:B------:R-:W-:Y:S01]  /*6030*/  UISETP.NE.U32.AND UP1, UPT, UR44, URZ, UPT ;  /* 0x000000ff2c00728c */ /* 0x000fe2000bf25070 */
[----:B------:R-:W-:Y:S01]  /*6040*/  ISETP.NE.AND.EX P4, PT, R87, RZ, PT, P4 ;  /* 0x000000ff5700720c */ /* 0x000fe20003f85340 */
[----:B------:R-:W-:Y:S01]  /*6050*/  UPLOP3.LUT UP0, UPT, UPT, UPT, UPT, 0x40, 0x4 ;  /* 0x000000000004789c */ /* 0x000fe20003f0e870 */
[----:B------:R-:W-:Y:S01]  /*6060*/  ISETP.NE.AND.EX P2, PT, RZ, UR39, PT, P2 ;  /* 0x00000027ff007c0c */ /* 0x000fe2000bf45320 */
[----:B------:R-:W-:Y:S01]  /*6070*/  UISETP.NE.AND.EX UP1, UPT, UR45, URZ, UPT, UP1 ;  /* 0x000000ff2d00728c */ /* 0x000fe2000bf25310 */
[----:B------:R-:W-:Y:S04]  /*6080*/  PLOP3.LUT P1, PT, PT, PT, UP2, 0x80, 0x8 ;  /* 0x000000000008781c */ /* 0x000fe80003f2f028 */
[----:B------:R-:W-:Y:S06]  /*6090*/  @UP2 UPLOP3.LUT UP0, UPT, UPT, UPT, UP1, 0x80, 0x8 ;  /* 0x000000000008289c */ /* 0x000fec0003f0f010 */
[----:B------:R-:W-:Y:S01]  /*60a0*/  PLOP3.LUT P0, PT, PT, PT, UP0, 0x80, 0x8 ;  /* 0x000000000008781c */ /* 0x000fe20003f0f008 */
[----:B------:R-:W-:Y:S01]  /*60b0*/  @!UPT UIADD3 URZ, UPT, UPT, URZ, URZ, URZ ;  /* 0x000000fffffff290 */ /* 0x000fe2000fffe0ff */
[----:B------:R-:W-:Y:S11]  /*60c0*/  BRA.U !UP1, `(.L_x_105) ;  /* 0x0000000109387547 */ /* 0x000ff6000b800000 */
[----:B------:R-:W-:Y:S01]  /*60d0*/  UISETP.NE.U32.AND UP0, UPT, UR38, URZ, UPT ;  /* 0x000000ff2600728c */ /* 0x000fe2000bf05070 */
[----:B------:R-:W-:Y:S02]  /*60e0*/  HFMA2 R0, -RZ, RZ, 0, 5.9604644775390625e-08 ;  /* 0x00000001ff007431 */ /* 0x000fe400000001ff */
[----:B------:R-:W-:Y:S01]  /*60f0*/  IMAD.MOV.U32 R92, RZ, RZ, 0x1 ;  /* 0x00000001ff5c7424 */ /* 0x000fe200078e00ff */
[----:B------:R-:W-:Y:S06]  /*6100*/  UISETP.NE.AND.EX UP0, UPT, UR39, URZ, UPT, UP0 ;  /* 0x000000ff2700728c */ /* 0x000fec000bf05300 */
[----:B------:R-:W-:Y:S05]  /*6110*/  PLOP3.LUT P3, PT, PT, PT, UP0, 0x80, 0x8 ;  /* 0x000000000008781c */ /* 0x000fea0003f6f008 */
[----:B------:R-:W1:Y:S01]  /*6120*/  @UP0 LDCU.64 UR6, c[0x0][0x888] ;  /* 0x00011100ff0607ac */ /* 0x000e620008000a00 */
[----:B------:R-:W-:Y:S07]  /*6130*/  @UP0 UIMAD UR4, UR36, UR44, URZ ;  /* 0x0000002c240402a4 */ /* 0x000fee000f8e02ff */
[----:B------:R-:W-:Y:S01]  /*6140*/  @!P3 PRMT R92, R0, 0x7610, R92 ;  /* 0x00007610005cb816 */ /* 0x000fe2000000005c */
[----:B-1----:R-:W-:Y:S03]  /*6150*/  @UP0 UIMAD.WIDE UR6, UR4, 0x4, UR6 ;  /* 0x00000004040608a5 */ /* 0x002fe6000f8e0206 */
[----:B------:R-:W1:Y:S03]  /*6160*/  @!UP0 LDCU UR4, c[0x0][0x880] ;  /* 0x00011000ff0487ac */ /* 0x000e660008000800 */
[----:B------:R-:W-:Y:S01]  /*6170*/  IMAD.U32 R2, RZ, RZ, UR6 ;  /* 0x00000006ff027e24 */ /* 0x000fe2000f8e00ff */
[----:B------:R-:W-:Y:S05]  /*6180*/  MOV R3, UR7 ;  /* 0x0000000700037c02 */ /* 0x000fea0008000f00 */
[----:B-----5:R2:W5:Y:S02]  /*6190*/  @P3 LDG.E R49, desc[UR46][R2.64] ;  /* 0x0000002e02313981 */ /* 0x020564000c1e1900 */
[----:B-12---:R-:W-:Y:S02]  /*61a0*/  @!P3 IMAD.U32 R49, RZ, RZ, UR4 ;  /* 0x00000004ff31be24 */ /* 0x006fe4000f8e00ff */
.L_x_105:
[----:B------:R-:W-:Y:S05]  /*61b0*/  @!P4 BRA `(.L_x_106) ;  /* 0x000000000020c947 */ /* 0x000fea0003800000 */
[----:B------:R-:W-:Y:S04]  /*61c0*/  ISETP.NE.U32.AND P3, PT, R84, RZ, PT ;  /* 0x000000ff5400720c */ /* 0x000fe80003f65070 */
[----:B------:R-:W-:Y:S11]  /*61d0*/  ISETP.NE.AND.EX P3, PT, R85, RZ, PT, P3 ;  /* 0x000000ff5500720c */ /* 0x000ff60003f65330 */
[----:B------:R-:W-:Y:S02]  /*61e0*/  @!UPT UIADD3 URZ, UPT, UPT, URZ, URZ, URZ ;  /* 0x000000fffffff290 */ /* 0x000fe4000fffe0ff */
[----:B------:R-:W1:Y:S01]  /*61f0*/  @P3 LDC.64 R2, c[0x0][0x8a8] ;  /* 0x00022a00ff023b82 */ /* 0x000e620000000a00 */
[----:B------:R-:W-:Y:S04]  /*6200*/  @P3 IMAD R0, R86, UR36, RZ ;  /* 0x0000002456003c24 */ /* 0x000fe8000f8e02ff */
[----:B-1----:R-:W-:Y:S05]  /*6210*/  @P3 IMAD.WIDE R2, R0, 0x4, R2 ;  /* 0x0000000400023825 */ /* 0x002fea00078e0202 */
[----:B-----5:R1:W5:Y:S02]  /*6220*/  @P3 LDG.E R47, desc[UR46][R2.64] ;  /* 0x0000002e022f3981 */ /* 0x020364000c1e1900 */
[----:B-1----:R-:W2:Y:S02]  /*6230*/  @!P3 LDC R47, c[0x0][0x8a0] ;  /* 0x00022800ff2fbb82 */ /* 0x002ea40000000800 */
.L_x_106:
[----:B-----5:R-:W-:Y:S01]  /*6240*/  FSETP.NEU.AND P3, PT, R49, RZ, PT ;  /* 0x000000ff3100720b */ /* 0x020fe20003f6d000 */
[----:B------:R-:W-:Y:S01]  /*6250*/  BSSY B1, `(.L_x_107) ;  /* 0x0000039000017945 */ /* 0x000fe20003800000 */
[----:B------:R-:W-:Y:S01]  /*6260*/  SEL R3, RZ, 0xffffffff, P2 ;  /* 0xffffffffff037807 */ /* 0x000fe20001000000 */
[----:B------:R-:W-:Y:S01]  /*6270*/  IMAD.MOV.U32 R61, RZ, RZ, 0x1 ;  /* 0x00000001ff3d7424 */ /* 0x000fe200078e00ff */
[----:B------:R-:W-:Y:S01]  /*6280*/  @P1 LOP3.LUT P2, RZ, R92, 0xff, RZ, 0xc0, !PT ;  /* 0x000000ff5cff1812 */ /* 0x000fe2000784c0ff */
[----:B------:R-:W-:Y:S01]  /*6290*/  IMAD R48, R45, 0x80, R46 ;  /* 0x000000802d307824 */ /* 0x000fe200078e022e */
[----:B------:R-:W-:Y:S01]  /*62a0*/  @P1 SEL R0, RZ, 0xffffffff, P3 ;  /* 0xffffffffff001807 */ /* 0x000fe20001800000 */
[----:B------:R-:W-:Y:S01]  /*62b0*/  IMAD R110, R105, -0x10, R103 ;  /* 0xfffffff0696e7824 */ /* 0x000fe200078e0267 */
[----:B------:R-:W-:Y:S01]  /*62c0*/  LOP3.LUT R101, R101, 0x1, RZ, 0x3c, !PT ;  /* 0x0000000165657812 */ /* 0x000fe200078e3cff */
[----:B------:R-:W-:Y:S01]  /*62d0*/  IMAD.MOV.U32 R60, RZ, RZ, RZ ;  /* 0x000000ffff3c7224 */ /* 0x000fe200078e00ff */
[----:B------:R-:W-:Y:S02]  /*62e0*/  @P0 SEL R0, R3, R0, !P2 ;  /* 0x0000000003000207 */ /* 0x000fe40005000000 */
[----:B------:R-:W-:Y:S02]  /*62f0*/  CS2R R82, SRZ ;  /* 0x0000000000527805 */ /* 0x000fe4000001ff00 */
[----:B------:R-:W-:Y:S02]  /*6300*/  LEA R112, R45, UR48, 0x3 ;  /* 0x000000302d707c11 */ /* 0x000fe4000f8e18ff */
[----:B------:R-:W-:Y:S02]  /*6310*/  CS2R R80, SRZ ;  /* 0x0000000000507805 */ /* 0x000fe4000001ff00 */
[----:B------:R-:W-:Y:S02]  /*6320*/  @P1 LOP3.LUT R0, R0, 0x1, RZ, 0xc0, !PT ;  /* 0x0000000100001812 */ /* 0x000fe400078ec0ff */
[----:B------:R-:W-:Y:S02]  /*6330*/  CS2R R74, SRZ ;  /* 0x00000000004a7805 */ /* 0x000fe4000001ff00 */
[----:B------:R-:W-:Y:S02]  /*6340*/  PLOP3.LUT P2, PT, PT, PT, UP1, 0x80, 0x8 ;  /* 0x000000000008781c */ /* 0x000fe40003f4f018 */
[----:B------:R-:W-:Y:S02]  /*6350*/  CS2R R72, SRZ ;  /* 0x0000000000487805 */ /* 0x000fe4000001ff00 */
[----:B------:R-:W-:Y:S02]  /*6360*/  ISETP.NE.U32.OR P5, PT, R0, 0x1, !P1 ;  /* 0x000000010000780c */ /* 0x000fe40004fa5470 */
[----:B------:R-:W-:Y:S02]  /*6370*/  CS2R R66, SRZ ;  /* 0x0000000000427805 */ /* 0x000fe4000001ff00 */
[----:B------:R-:W-:Y:S02]  /*6380*/  LOP3.LUT P4, R108, R92, 0xff, RZ, 0xc0, !PT ;  /* 0x000000ff5c6c7812 */ /* 0x000fe4000788c0ff */
[----:B------:R-:W-:Y:S02]  /*6390*/  CS2R R64, SRZ ;  /* 0x0000000000407805 */ /* 0x000fe4000001ff00 */
[----:B------:R-:W-:Y:S02]  /*63a0*/  SEL R2, RZ, 0xffffffff, P3 ;  /* 0xffffffffff027807 */ /* 0x000fe40001800000 */
[----:B------:R-:W-:Y:S02]  /*63b0*/  CS2R R58, SRZ ;  /* 0x00000000003a7805 */ /* 0x000fe4000001ff00 */
[----:B------:R-:W-:Y:S02]  /*63c0*/  P2R R111, PR, RZ, 0x20 ;  /* 0x00000020ff6f7803 */ /* 0x000fe40000000000 */
[----:B------:R-:W-:Y:S02]  /*63d0*/  CS2R R56, SRZ ;  /* 0x0000000000387805 */ /* 0x000fe4000001ff00 */
[----:B------:R-:W-:Y:S02]  /*63e0*/  @P2 SEL R2, R3, R2, !P4 ;  /* 0x0000000203022207 */ /* 0x000fe40006000000 */
[----:B------:R-:W-:Y:S02]  /*63f0*/  @P5 SHF.L.U32 R0, R101, 0x1f, RZ ;  /* 0x0000001f65005819 */ /* 0x000fe400000006ff */
[----:B------:R-:W-:Y:S02]  /*6400*/  LOP3.LUT R2, R2, 0x1, RZ, 0xc0, !PT ;  /* 0x0000000102027812 */ /* 0x000fe400078ec0ff */
[----:B------:R1:W3:Y:S02]  /*6410*/  @P5 SYNCS.PHASECHK.TRANS64.TRYWAIT P1, [UR48+0x30], R0 ;  /* 0x00003000ff0055a7 */ /* 0x0002e40008021130 */
[----:B------:R-:W-:Y:S04]  /*6420*/  ISETP.NE.U32.AND P2, PT, R2, 0x1, PT ;  /* 0x000000010200780c */ /* 0x000fe80003f45070 */
[----:B------:R-:W-:Y:S02]  /*6430*/  P2R R62, PR, RZ, 0x4 ;  /* 0x00000004ff3e7803 */ /* 0x000fe40000000000 */
[----:B-1----:R-:W-:Y:S04]  /*6440*/  SHF.L.U32 R0, R100, 0x1f, RZ ;  /* 0x0000001f64007819 */ /* 0x002fe800000006ff */
[----:B------:R1:W4:Y:S01]  /*6450*/  SYNCS.PHASECHK.TRANS64.TRYWAIT P0, [R112+URZ+0xa0], R0 ;  /* 0x0000a000700075a7 */ /* 0x00032200080011ff */
[----:B---3--:R-:W-:Y:S01]  /*6460*/  @P5 SEL R61, RZ, 0x1, !P1 ;  /* 0x00000001ff3d5807 */ /* 0x008fe20004800000 */
[----:B-1----:R-:W-:Y:S06]  /*6470*/  @!P5 BRA `(.L_x_108) ;  /* 0x000000000058d947 */ /* 0x002fec0003800000 */
[----:B------:R-:W-:Y:S01]  /*6480*/  IMAD.MOV.U32 R83, RZ, RZ, RZ ;  /* 0x000000ffff537224 */ /* 0x000fe200078e00ff */
[----:B------:R-:W-:Y:S01]  /*6490*/  ISETP.NE.AND P1, PT, R61, RZ, PT ;  /* 0x000000ff3d00720c */ /* 0x000fe20003f25270 */
[----:B------:R-:W-:Y:S01]  /*64a0*/  BSSY B0, `(.L_x_109) ;  /* 0x000000c000007945 */ /* 0x000fe20003800000 */
[----:B------:R-:W-:Y:S02]  /*64b0*/  CS2R R58, SRZ ;  /* 0x00000000003a7805 */ /* 0x000fe4000001ff00 */
[----:B------:R-:W-:Y:S02]  /*64c0*/  CS2R R56, SRZ ;  /* 0x0000000000387805 */ /* 0x000fe4000001ff00 */
[----:B------:R-:W-:Y:S02]  /*64d0*/  CS2R R66, SRZ ;  /* 0x0000000000427805 */ /* 0x000fe4000001ff00 */
[----:B------:R-:W-:Y:S02]  /*64e0*/  CS2R R64, SRZ ;  /* 0x0000000000407805 */ /* 0x000fe4000001ff00 */
[----:B------:R-:W-:Y:S02]  /*64f0*/  CS2R R74, SRZ ;  /* 0x00000000004a7805 */ /* 0x000fe4000001ff00 */
[----:B------:R-:W-:Y:S02]  /*6500*/  CS2R R72, SRZ ;  /* 0x0000000000487805 */ /* 0x000fe4000001ff00 */
[----:B------:R-:W-:Y:S01]  /*6510*/  CS2R R80, SRZ ;  /* 0x0000000000507805 */ /* 0x000fe2000001ff00 */
[----:B------:R-:W-:Y:S06]  /*6520*/  @P1 BRA `(.L_x_110) ;  /* 0x00000000000c1947 */ /* 0x000fec0003800000 */
[----:B------:R-:W-:Y:S04]  /*6530*/  SHF.L.U32 R3, R101, 0x1f, RZ ;  /* 0x0000001f65037819 */ /* 0x000fe800000006ff */
[----:B------:R-:W1:Y:S02]  /*6540*/  SYNCS.PHASECHK.TRANS64.TRYWAIT P1, [UR48+0x30], R3 ;  /* 0x00003003ff0075a7 */ /* 0x000e640008021130 */
[----:B-1----:R-:W-:Y:S05]  /*6550*/  @!P1 BRA `(.L_x_111) ;  /* 0x0000003c00e49947 */ /* 0x002fea0003800000 */
.L_x_110:
[----:B------:R-:W-:Y:S05]  /*6560*/  BSYNC B0 ;  /* 0x0000000000007941 */ /* 0x000fea0003800000 */
.L_x_109:
[----:B------:R-:W-:Y:S01]  /*6570*/  ISETP.NE.AND P1, PT, R62, RZ, PT ;  /* 0x000000ff3e00720c */ /* 0x000fe20003f25270 */
[----:B------:R-:W-:Y:S11]  /*6580*/  HFMA2 R60, -RZ, RZ, 0, 5.9604644775390625e-08 ;  /* 0x00000001ff3c7431 */ /* 0x000ff600000001ff */
[----:B------:R-:W-:Y:S01]  /*6590*/  @!UPT UIADD3 URZ, UPT, UPT, URZ, URZ, URZ ;  /* 0x000000fffffff290 */ /* 0x000fe2000fffe0ff */
[----:B------:R3:W1:Y:S04]  /*65a0*/  @P1 LDS.128 R56, [R104] ;  /* 0x0000000068381984 */ /* 0x0006680000000c00 */
[----:B------:R3:W1:Y:S04]  /*65b0*/  @P1 LDS.128 R64, [R103+0x10] ;  /* 0x0000100067401984 */ /* 0x0006680000000c00 */
[----:B------:R3:W1:Y:S04]  /*65c0*/  @P1 LDS.128 R72, [R102+0x20] ;  /* 0x0000200066481984 */ /* 0x0006680000000c00 */
[----:B------:R3:W1:Y:S02]  /*65d0*/  @P1 LDS.128 R80, [R110+0x30] ;  /* 0x000030006e501984 */ /* 0x0006640000000c00 */
.L_x_108:
[----:B------:R-:W-:Y:S05]  /*65e0*/  BSYNC B1 ;  /* 0x0000000000017941 */ /* 0x000fea0003800000 */
.L_x_107:
[----:B-1----:R-:W-:Y:S04]  /*65f0*/  SHF.R.U32.HI R2, RZ, 0x15, R48 ;  /* 0x00000015ff027819 */ /* 0x002fe80000011630 */
[----:B------:R-:W-:Y:S01]  /*6600*/  LOP3.LUT P1, RZ, R2, 0x3, R96, 0x48, !PT ;  /* 0x0000000302ff7812 */ /* 0x000fe20007824860 */
[----:B------:R-:W-:Y:S01]  /*6610*/  @!UPT UIADD3 URZ, UPT, UPT, URZ, URZ, URZ ;  /* 0x000000fffffff290 */ /* 0x000fe2000fffe0ff */
[----:B----4-:R-:W-:Y:S11]  /*6620*/  @P0 BRA `(.L_x_112) ;  /* 0x0000000000080947 */ /* 0x010ff60003800000 */
[----:B------:R-:W1:Y:S02]  /*6630*/  SYNCS.PHASECHK.TRANS64.TRYWAIT P0, [R112+URZ+0xa0], R0 ;  /* 0x0000a000700075a7 */ /* 0x000e6400080011ff */
[----:B-1----:R-:W-:Y:S05]  /*6640*/  @!P0 BRA `(.L_x_113) ;  /* 0x0000003c00c08947 */ /* 0x002fea0003800000 */
.L_x_112:
[----:B------:R-:W-:Y:S05]  /*6650*/  @!P1 BRA `(.L_x_114) ;  /* 0x0000000000409947 */ /* 0x000fea0003800000 */
[----:B------:R-:W4:Y:S01]  /*6660*/  LDCU.64 UR8, c[0x4][0x70] ;  /* 0x01000e00ff0877ac */ /* 0x000f220008000a00 */
[----:B------:R-:W-:Y:S01]  /*6670*/  MOV R3, 0x0 ;  /* 0x0000000000037802 */ /* 0x000fe20000000f00 */
[----:B------:R-:W-:Y:S02]  /*6680*/  HFMA2 R12, -RZ, RZ, 0, 5.9604644775390625e-08 ;  /* 0x00000001ff0c7431 */ /* 0x000fe400000001ff */
[----:B------:R-:W-:Y:S02]  /*6690*/  IMAD.MOV.U32 R8, RZ, RZ, 0x192 ;  /* 0x00000192ff087424 */ /* 0x000fe400078e00ff */
[----:B------:R-:W-:Y:S01]  /*66a0*/  IMAD.MOV.U32 R13, RZ, RZ, RZ ;  /* 0x000000ffff0d7224 */ /* 0x000fe200078e00ff */
[----:B------:R-:W5:Y:S01]  /*66b0*/  LDCU.64 UR6, c[0x4][0x78] ;  /* 0x01000f00ff0677ac */ /* 0x000f620008000a00 */
[----:B------:R-:W1:Y:S01]  /*66c0*/  LDC.64 R2, c[0x4][R3] ;  /* 0x0100000003027b82 */ /* 0x000e620000000a00 */
[----:B------:R-:W2:Y:S01]  /*66d0*/  LDCU.64 UR4, c[0x4][0x10] ;  /* 0x01000200ff0477ac */ /* 0x000ea20008000a00 */
[----:B----4-:R-:W-:Y:S01]  /*66e0*/  MOV R5, UR9 ;  /* 0x0000000900057c02 */ /* 0x010fe20008000f00 */
[----:B------:R-:W-:Y:S01]  /*66f0*/  IMAD.U32 R4, RZ, RZ, UR8 ;  /* 0x00000008ff047e24 */ /* 0x000fe2000f8e00ff */
[----:B-----5:R-:W-:Y:S01]  /*6700*/  MOV R7, UR7 ;  /* 0x0000000700077c02 */ /* 0x020fe20008000f00 */
[----:B------:R-:W-:Y:S01]  /*6710*/  IMAD.U32 R6, RZ, RZ, UR6 ;  /* 0x00000006ff067e24 */ /* 0x000fe2000f8e00ff */
[----:B--2---:R-:W-:Y:S01]  /*6720*/  MOV R11, UR5 ;  /* 0x00000005000b7c02 */ /* 0x004fe20008000f00 */
[----:B------:R-:W-:Y:S02]  /*6730*/  IMAD.U32 R10, RZ, RZ, UR4 ;  /* 0x00000004ff0a7e24 */ /* 0x000fe4000f8e00ff */
[----:B------:R-:W-:Y:S07]  /*6740*/  LEPC R20, `(.L_x_114) ;  /* 0x000000001014794e */ /* 0x000fee0000000000 */
[----:B-1-3--:R-:W-:Y:S05]  /*6750*/  CALL.ABS.NOINC R2 ;  /* 0x0000000002007343 */ /* 0x00afea0003c00000 */
.L_x_114:
[----:B------:R-:W-:Y:S05]  /*6760*/  WARPSYNC.ALL ;  /* 0x0000000000007948 */ /* 0x000fea0003800000 */
[----:B------:R-:W-:Y:S01]  /*6770*/  R2UR UR4, R48 ;  /* 0x00000000300472ca */ /* 0x000fe200000e0000 */
[--C-:B------:R-:W-:Y:S01]  /*6780*/  HADD2.F32 R50, -RZ, R56.reuse.H0_H0 ;  /* 0x20000038ff327230 */ /* 0x100fe20000004100 */
[----:B------:R-:W-:Y:S01]  /*6790*/  ISETP.NE.AND P0, PT, R106, RZ, PT ;  /* 0x000000ff6a00720c */ /* 0x000fe20003f05270 */
[----:B------:R-:W-:Y:S01]  /*67a0*/  HADD2.F32 R51, -RZ, R56.H1_H1 ;  /* 0x30000038ff337230 */ /* 0x000fe20000004100 */
[----:B------:R-:W-:Y:S01]  /*67b0*/  BSSY.RECONVERGENT B0, `(.L_x_115) ;  /* 0x000008a000007945 */ /* 0x000fe20003800200 */
[--C-:B------:R-:W-:Y:S08]  /*67c0*/  HADD2.F32 R52, -RZ, R57.reuse.H0_H0 ;  /* 0x20000039ff347230 */ /* 0x100ff00000004100 */
[----:B------:R-:W1:Y:S02]  /*67d0*/  LDTM.x32 R4, tmem[UR4] ;  /* 0x00000004000479ee */ /* 0x000e6400082c0000 */
[C---:B-12---:R-:W-:Y:S01]  /*67e0*/  FMUL R0, R47.reuse, R4 ;  /* 0x000000042f007220 */ /* 0x046fe20000400000 */
[C---:B------:R-:W-:Y:S01]  /*67f0*/  FMUL R2, R47.reuse, R5 ;  /* 0x000000052f027220 */ /* 0x040fe20000400000 */
[C---:B------:R-:W-:Y:S01]  /*6800*/  FMUL R4, R47.reuse, R8 ;  /* 0x000000082f047220 */ /* 0x040fe20000400000 */
[----:B------:R-:W-:Y:S01]  /*6810*/  FMUL R3, R47, R6 ;  /* 0x000000062f037220 */ /* 0x000fe20000400000 */
[C---:B------:R-:W-:Y:S01]  /*6820*/  FFMA R0, R49.reuse, R50, R0 ;  /* 0x0000003231007223 */ /* 0x040fe20000000000 */
[----:B------:R-:W-:Y:S01]  /*6830*/  FFMA R2, R49, R51, R2 ;  /* 0x0000003331027223 */ /* 0x000fe20000000002 */
[C---:B------:R-:W-:Y:S01]  /*6840*/  FMUL R5, R47.reuse, R9 ;  /* 0x000000092f057220 */ /* 0x040fe20000400000 */
        /* <DEDUP_REMOVED lines=16> */
[----:B------:R-:W-:Y:S02]  /*6950*/  HADD2.F32 R32, -RZ, R57.H1_H1 ;  /* 0x30000039ff207230 */ /* 0x000fe40000004100 */
[C---:B------:R-:W-:Y:S01]  /*6960*/  FMUL R26, R47.reuse, R30 ;  /* 0x0000001e2f1a7220 */ /* 0x040fe20000400000 */
[----:B------:R-:W-:Y:S01]  /*6970*/  FMUL R29, R47, R33 ;  /* 0x000000212f1d7220 */ /* 0x000fe20000400000 */
[--C-:B------:R-:W-:Y:S02]  /*6980*/  HADD2.F32 R33, -RZ, R58.reuse.H0_H0 ;  /* 0x2000003aff217230 */ /* 0x100fe40000004100 */
[----:B------:R-:W-:Y:S01]  /*6990*/  FFMA R3, R49, R52, R3 ;  /* 0x0000003431037223 */ /* 0x000fe20000000003 */
[C---:B------:R-:W-:Y:S01]  /*69a0*/  FMUL R7, R47.reuse, R7 ;  /* 0x000000072f077220 */ /* 0x040fe20000400000 */
[----:B------:R-:W-:Y:S01]  /*69b0*/  FMUL R30, R47, R34 ;  /* 0x000000222f1e7220 */ /* 0x000fe20000400000 */
[----:B------:R-:W-:Y:S01]  /*69c0*/  HADD2.F32 R34, -RZ, R58.H1_H1 ;  /* 0x3000003aff227230 */ /* 0x000fe20000004100 */
[----:B------:R-:W-:Y:S01]  /*69d0*/  F2FP.F16.F32.PACK_AB R52, R2, R0 ;  /* 0x000000000234723e */ /* 0x000fe200000000ff */
[--C-:B------:R-:W-:Y:S02]  /*69e0*/  HADD2.F32 R0, -RZ, R59.reuse.H0_H0 ;  /* 0x2000003bff007230 */ /* 0x100fe40000004100 */
[C---:B------:R-:W-:Y:S01]  /*69f0*/  FFMA R7, R49.reuse, R32, R7 ;  /* 0x0000002031077223 */ /* 0x040fe20000000007 */
[----:B------:R-:W-:Y:S02]  /*6a00*/  HADD2.F32 R2, -RZ, R59.H1_H1 ;  /* 0x3000003bff027230 */ /* 0x000fe40000004100 */
[C---:B------:R-:W-:Y:S01]  /*6a10*/  FFMA R4, R49.reuse, R33, R4 ;  /* 0x0000002131047223 */ /* 0x040fe20000000004 */
[C---:B------:R-:W-:Y:S01]  /*6a20*/  FFMA R5, R49.reuse, R34, R5 ;  /* 0x0000002231057223 */ /* 0x040fe20000000005 */
[----:B------:R-:W-:Y:S01]  /*6a30*/  FFMA R6, R49, R0, R6 ;  /* 0x0000000031067223 */ /* 0x000fe20000000006 */
[--C-:B------:R-:W-:Y:S02]  /*6a40*/  HADD2.F32 R0, -RZ, R64.reuse.H0_H0 ;  /* 0x20000040ff007230 */ /* 0x100fe40000004100 */
[----:B------:R-:W-:Y:S01]  /*6a50*/  FMUL R11, R47, R11 ;  /* 0x0000000b2f0b7220 */ /* 0x000fe20000400000 */
[----:B------:R-:W-:Y:S01]  /*6a60*/  F2FP.F16.F32.PACK_AB R53, R7, R3 ;  /* 0x000000030735723e */ /* 0x000fe200000000ff */
[--C-:B------:R-:W-:Y:S02]  /*6a70*/  HADD2.F32 R3, -RZ, R65.reuse.H0_H0 ;  /* 0x20000041ff037230 */ /* 0x100fe40000004100 */
[----:B------:R-:W-:Y:S01]  /*6a80*/  FMUL R15, R47, R15 ;  /* 0x0000000f2f0f7220 */ /* 0x000fe20000400000 */
[C---:B------:R-:W-:Y:S01]  /*6a90*/  FFMA R11, R49.reuse, R2, R11 ;  /* 0x00000002310b7223 */ /* 0x040fe2000000000b */
[----:B------:R-:W-:Y:S02]  /*6aa0*/  HADD2.F32 R2, -RZ, R64.H1_H1 ;  /* 0x30000040ff027230 */ /* 0x000fe40000004100 */
[----:B------:R-:W-:Y:S01]  /*6ab0*/  FFMA R8, R49, R0, R8 ;  /* 0x0000000031087223 */ /* 0x000fe20000000008 */
[----:B------:R-:W-:Y:S02]  /*6ac0*/  HADD2.F32 R0, -RZ, R65.H1_H1 ;  /* 0x30000041ff007230 */ /* 0x000fe40000004100 */
[C---:B------:R-:W-:Y:S01]  /*6ad0*/  FMUL R19, R47.reuse, R19 ;  /* 0x000000132f137220 */ /* 0x040fe20000400000 */
[----:B------:R-:W-:Y:S01]  /*6ae0*/  FMUL R23, R47, R23 ;  /* 0x000000172f177220 */ /* 0x000fe20000400000 */
[C---:B------:R-:W-:Y:S01]  /*6af0*/  FFMA R9, R49.reuse, R2, R9 ;  /* 0x0000000231097223 */ /* 0x040fe20000000009 */
[C---:B------:R-:W-:Y:S01]  /*6b00*/  FFMA R10, R49.reuse, R3, R10 ;  /* 0x00000003310a7223 */ /* 0x040fe2000000000a */
[----:B------:R-:W-:Y:S01]  /*6b10*/  FFMA R15, R49, R0, R15 ;  /* 0x00000000310f7223 */ /* 0x000fe2000000000f */
[--C-:B------:R-:W-:Y:S02]  /*6b20*/  HADD2.F32 R2, -RZ, R66.reuse.H0_H0 ;  /* 0x20000042ff027230 */ /* 0x100fe40000004100 */
[----:B------:R-:W-:Y:S01]  /*6b30*/  FMUL R27, R47, R27 ;  /* 0x0000001b2f1b7220 */ /* 0x000fe20000400000 */
[----:B------:R-:W-:Y:S01]  /*6b40*/  HADD2.F32 R0, -RZ, R66.H1_H1 ;  /* 0x30000042ff007230 */ /* 0x000fe20000004100 */
[----:B------:R-:W-:Y:S01]  /*6b50*/  F2FP.F16.F32.PACK_AB R54, R5, R4 ;  /* 0x000000040536723e */ /* 0x000fe200000000ff */
[--C-:B------:R-:W-:Y:S02]  /*6b60*/  HADD2.F32 R3, -RZ, R67.reuse.H0_H0 ;  /* 0x20000043ff037230 */ /* 0x100fe40000004100 */
[C---:B------:R-:W-:Y:S01]  /*6b70*/  FFMA R12, R49.reuse, R2, R12 ;  /* 0x00000002310c7223 */ /* 0x040fe2000000000c */
[--C-:B------:R-:W-:Y:S02]  /*6b80*/  HADD2.F32 R2, -RZ, R72.reuse.H0_H0 ;  /* 0x20000048ff027230 */ /* 0x100fe40000004100 */
[C---:B------:R-:W-:Y:S01]  /*6b90*/  FFMA R13, R49.reuse, R0, R13 ;  /* 0x00000000310d7223 */ /* 0x040fe2000000000d */
[----:B------:R-:W-:Y:S02]  /*6ba0*/  HADD2.F32 R0, -RZ, R67.H1_H1 ;  /* 0x30000043ff007230 */ /* 0x000fe40000004100 */
[----:B------:R-:W-:Y:S01]  /*6bb0*/  FFMA R14, R49, R3, R14 ;  /* 0x00000003310e7223 */ /* 0x000fe2000000000e */
[----:B------:R-:W-:Y:S01]  /*6bc0*/  HADD2.F32 R3, -RZ, R72.H1_H1 ;  /* 0x30000048ff037230 */ /* 0x000fe20000004100 */
[----:B------:R-:W-:Y:S01]  /*6bd0*/  F2FP.F16.F32.PACK_AB R55, R11, R6 ;  /* 0x000000060b37723e */ /* 0x000fe200000000ff */
[----:B------:R-:W-:Y:S01]  /*6be0*/  FMUL R31, R47, R31 ;  /* 0x0000001f2f1f7220 */ /* 0x000fe20000400000 */
[C---:B------:R-:W-:Y:S01]  /*6bf0*/  FFMA R19, R49.reuse, R0, R19 ;  /* 0x0000000031137223 */ /* 0x040fe20000000013 */
[--C-:B------:R-:W-:Y:S02]  /*6c00*/  HADD2.F32 R0, -RZ, R73.reuse.H0_H0 ;  /* 0x20000049ff007230 */ /* 0x100fe40000004100 */
[C---:B------:R-:W-:Y:S01]  /*6c10*/  FFMA R16, R49.reuse, R2, R16 ;  /* 0x0000000231107223 */ /* 0x040fe20000000010 */
[----:B------:R1:W-:Y:S01]  /*6c20*/  STS.128 [R104], R52 ;  /* 0x0000003468007388 */ /* 0x0003e20000000c00 */
[C---:B------:R-:W-:Y:S01]  /*6c30*/  FFMA R17, R49.reuse, R3, R17 ;  /* 0x0000000331117223 */ /* 0x040fe20000000011 */
[----:B------:R-:W-:Y:S02]  /*6c40*/  HADD2.F32 R2, -RZ, R73.H1_H1 ;  /* 0x30000049ff027230 */ /* 0x000fe40000004100 */
[----:B------:R-:W-:Y:S01]  /*6c50*/  FFMA R18, R49, R0, R18 ;  /* 0x0000000031127223 */ /* 0x000fe20000000012 */
[--C-:B------:R-:W-:Y:S01]  /*6c60*/  HADD2.F32 R0, -RZ, R74.reuse.H0_H0 ;  /* 0x2000004aff007230 */ /* 0x100fe20000004100 */
[----:B------:R-:W-:Y:S01]  /*6c70*/  F2FP.F16.F32.PACK_AB R8, R9, R8 ;  /* 0x000000080908723e */ /* 0x000fe200000000ff */
[--C-:B------:R-:W-:Y:S02]  /*6c80*/  HADD2.F32 R3, -RZ, R75.reuse.H0_H0 ;  /* 0x2000004bff037230 */ /* 0x100fe40000004100 */
[C---:B------:R-:W-:Y:S01]  /*6c90*/  FFMA R23, R49.reuse, R2, R23 ;  /* 0x0000000231177223 */ /* 0x040fe20000000017 */
[----:B------:R-:W-:Y:S02]  /*6ca0*/  HADD2.F32 R2, -RZ, R74.H1_H1 ;  /* 0x3000004aff027230 */ /* 0x000fe40000004100 */
[----:B------:R-:W-:Y:S01]  /*6cb0*/  FFMA R20, R49, R0, R20 ;  /* 0x0000000031147223 */ /* 0x000fe20000000014 */
[----:B------:R-:W-:Y:S01]  /*6cc0*/  HADD2.F32 R0, -RZ, R75.H1_H1 ;  /* 0x3000004bff007230 */ /* 0x000fe20000004100 */
[----:B------:R-:W-:Y:S01]  /*6cd0*/  F2FP.F16.F32.PACK_AB R9, R15, R10 ;  /* 0x0000000a0f09723e */ /* 0x000fe200000000ff */
[----:B------:R-:W-:Y:S02]  /*6ce0*/  HADD2.F32 R4, -RZ, R83.H0_H0 ;  /* 0x20000053ff047230 */ /* 0x000fe40000004100 */
[C---:B------:R-:W-:Y:S01]  /*6cf0*/  FFMA R21, R49.reuse, R2, R21 ;  /* 0x0000000231157223 */ /* 0x040fe20000000015 */
[C---:B------:R-:W-:Y:S01]  /*6d00*/  FFMA R22, R49.reuse, R3, R22 ;  /* 0x0000000331167223 */ /* 0x040fe20000000016 */
[----:B------:R-:W-:Y:S01]  /*6d10*/  FFMA R27, R49, R0, R27 ;  /* 0x00000000311b7223 */ /* 0x000fe2000000001b */
[--C-:B------:R-:W-:Y:S01]  /*6d20*/  HADD2.F32 R2, -RZ, R80.reuse.H0_H0 ;  /* 0x20000050ff027230 */ /* 0x100fe20000004100 */
[----:B------:R-:W-:Y:S01]  /*6d30*/  F2FP.F16.F32.PACK_AB R10, R13, R12 ;  /* 0x0000000c0d0a723e */ /* 0x000fe200000000ff */
[----:B------:R-:W-:Y:S01]  /*6d40*/  HADD2.F32 R0, -RZ, R80.H1_H1 ;  /* 0x30000050ff007230 */ /* 0x000fe20000004100 */
[----:B------:R-:W-:Y:S01]  /*6d50*/  F2FP.F16.F32.PACK_AB R11, R19, R14 ;  /* 0x0000000e130b723e */ /* 0x000fe200000000ff */
[--C-:B------:R-:W-:Y:S02]  /*6d60*/  HADD2.F32 R3, -RZ, R81.reuse.H0_H0 ;  /* 0x20000051ff037230 */ /* 0x100fe40000004100 */
[C---:B------:R-:W-:Y:S01]  /*6d70*/  FFMA R24, R49.reuse, R2, R24 ;  /* 0x0000000231187223 */ /* 0x040fe20000000018 */
[--C-:B------:R-:W-:Y:S02]  /*6d80*/  HADD2.F32 R2, -RZ, R82.reuse.H0_H0 ;  /* 0x20000052ff027230 */ /* 0x100fe40000004100 */
[C---:B------:R-:W-:Y:S01]  /*6d90*/  FFMA R25, R49.reuse, R0, R25 ;  /* 0x0000000031197223 */ /* 0x040fe20000000019 */
[----:B------:R1:W-:Y:S01]  /*6da0*/  STS.128 [R103+0x10], R8 ;  /* 0x0000100867007388 */ /* 0x0003e20000000c00 */
[----:B------:R-:W-:Y:S02]  /*6db0*/  HADD2.F32 R0, -RZ, R81.H1_H1 ;  /* 0x30000051ff007230 */ /* 0x000fe40000004100 */
[----:B------:R-:W-:Y:S01]  /*6dc0*/  FFMA R26, R49, R3, R26 ;  /* 0x00000003311a7223 */ /* 0x000fe2000000001a */
[----:B------:R-:W-:Y:S01]  /*6dd0*/  HADD2.F32 R3, -RZ, R82.H1_H1 ;  /* 0x30000052ff037230 */ /* 0x000fe20000004100 */
[----:B------:R-:W-:Y:S01]  /*6de0*/  F2FP.F16.F32.PACK_AB R16, R17, R16 ;  /* 0x000000101110723e */ /* 0x000fe200000000ff */
[----:B------:R-:W-:Y:S01]  /*6df0*/  HADD2.F32 R5, -RZ, R83.H1_H1 ;  /* 0x30000053ff057230 */ /* 0x000fe20000004100 */
[----:B------:R-:W-:Y:S01]  /*6e00*/  F2FP.F16.F32.PACK_AB R17, R23, R18 ;  /* 0x000000121711723e */ /* 0x000fe200000000ff */
[----:B------:R-:W-:Y:S01]  /*6e10*/  FFMA R31, R49, R0, R31 ;  /* 0x00000000311f7223 */ /* 0x000fe2000000001f */
[----:B------:R-:W-:Y:S01]  /*6e20*/  FMUL R35, R47, R35 ;  /* 0x000000232f237220 */ /* 0x000fe20000400000 */
[----:B------:R-:W-:Y:S01]  /*6e30*/  F2FP.F16.F32.PACK_AB R18, R21, R20 ;  /* 0x000000141512723e */ /* 0x000fe200000000ff */
[----:B------:R-:W-:Y:S01]  /*6e40*/  FFMA R28, R49, R2, R28 ;  /* 0x00000002311c7223 */ /* 0x000fe2000000001c */
[----:B------:R-:W-:Y:S01]  /*6e50*/  F2FP.F16.F32.PACK_AB R19, R27, R22 ;  /* 0x000000161b13723e */ /* 0x000fe200000000ff */
[C---:B------:R-:W-:Y:S01]  /*6e60*/  FFMA R29, R49.reuse, R3, R29 ;  /* 0x00000003311d7223 */ /* 0x040fe2000000001d */
[C---:B------:R-:W-:Y:S01]  /*6e70*/  FFMA R30, R49.reuse, R4, R30 ;  /* 0x00000004311e7223 */ /* 0x040fe2000000001e */
[----:B------:R-:W-:Y:S01]  /*6e80*/  FFMA R35, R49, R5, R35 ;  /* 0x0000000531237223 */ /* 0x000fe20000000023 */
[----:B------:R-:W-:Y:S01]  /*6e90*/  F2FP.F16.F32.PACK_AB R24, R25, R24 ;  /* 0x000000181918723e */ /* 0x000fe200000000ff */
[----:B------:R1:W-:Y:S01]  /*6ea0*/  STS.128 [R102+0x20], R16 ;  /* 0x0000201066007388 */ /* 0x0003e20000000c00 */
[----:B------:R-:W-:Y:S02]  /*6eb0*/  F2FP.F16.F32.PACK_AB R25, R31, R26 ;  /* 0x0000001a1f19723e */ /* 0x000fe400000000ff */
[----:B------:R-:W-:Y:S02]  /*6ec0*/  F2FP.F16.F32.PACK_AB R26, R29, R28 ;  /* 0x0000001c1d1a723e */ /* 0x000fe400000000ff */
[----:B------:R-:W-:Y:S05]  /*6ed0*/  F2FP.F16.F32.PACK_AB R27, R35, R30 ;  /* 0x0000001e231b723e */ /* 0x000fea00000000ff */
[----:B------:R1:W-:Y:S01]  /*6ee0*/  STS.128 [R110+0x30], R24 ;  /* 0x000030186e007388 */ /* 0x0003e20000000c00 */
[----:B------:R-:W-:Y:S01]  /*6ef0*/  @!PT LDS RZ, [RZ] ;  /* 0x00000000fffff984 */ /* 0x000fe20000000800 */
[----:B------:R-:W-:Y:S01]  /*6f00*/  @!PT LDS RZ, [RZ] ;  /* 0x00000000fffff984 */ /* 0x000fe20000000800 */
[----:B------:R-:W-:Y:S01]  /*6f10*/  @!PT LDS RZ, [RZ] ;  /* 0x00000000fffff984 */ /* 0x000fe20000000800 */
[----:B------:R-:W-:Y:S01]  /*6f20*/  @!PT LDS RZ, [RZ] ;  /* 0x00000000fffff984 */ /* 0x000fe20000000800 */
[----:B------:R2:W-:Y:S07]  /*6f30*/  MEMBAR.ALL.CTA ;  /* 0x0000000000007992 */ /* 0x0005ee0000008000 */
[----:B--2---:R-:W2:Y:S02]  /*6f40*/  FENCE.VIEW.ASYNC.S ;  /* 0x00000000000073c6 */ /* 0x004ea40000000000 */
[----:B--2---:R-:W-:Y:S06]  /*6f50*/  BAR.SYNC.DEFER_BLOCKING 0x1, 0x80 ;  /* 0x0042000000007b1d */ /* 0x004fec0000010000 */
[----:B------:R-:W-:Y:S05]  /*6f60*/  @P0 BRA `(.L_x_116) ;  /* 0x0000000000380947 */ /* 0x000fea0003800000 */
[----:B------:R-:W-:Y:S02]  /*6f70*/  UIADD3 UR4, UPT, UPT, UR48, 0x200, URZ ;  /* 0x0000020030047890 */ /* 0x000fe4000fffe0ff */
[----:B------:R-:W-:Y:S01]  /*6f80*/  UIADD3 UR8, UP0, UPT, UR52, 0x680, URZ ;  /* 0x0000068034087890 */ /* 0x000fe2000ff1e0ff */
[----:B------:R-:W-:Y:S01]  /*6f90*/  UMOV UR43, UR36 ;  /* 0x00000024002b7c82 */ /* 0x000fe20008000000 */
[----:B------:R-:W-:Y:S02]  /*6fa0*/  UIADD3 UR5, UPT, UPT, UR41, 0x80, URZ ;  /* 0x0000008029057890 */ /* 0x000fe4000fffe0ff */
[----:B------:R-:W-:Y:S01]  /*6fb0*/  MOV R97, UR4 ;  /* 0x0000000400617c02 */ /* 0x000fe20008000f00 */
[----:B------:R-:W-:Y:S02]  /*6fc0*/  UIADD3.X UR9, UPT, UPT, URZ, UR53, URZ, UP0, !UPT ;  /* 0x00000035ff097290 */ /* 0x000fe400087fe4ff */
[----:B------:R-:W-:Y:S01]  /*6fd0*/  UIADD3 UR4, UPT, UPT, UR48, 0x1200, URZ ;  /* 0x0000120030047890 */ /* 0x000fe2000fffe0ff */
[----:B------:R-:W-:Y:S01]  /*6fe0*/  R2UR UR40, R97 ;  /* 0x00000000612872ca */ /* 0x000fe200000e0000 */
[----:B------:R-:W-:Y:S01]  /*6ff0*/  UMOV UR6, UR42 ;  /* 0x0000002a00067c82 */ /* 0x000fe20008000000 */
[----:B------:R-:W-:Y:S11]  /*7000*/  UMOV UR7, UR36 ;  /* 0x0000002400077c82 */ /* 0x000ff60008000000 */
[----:B------:R2:W-:Y:S01]  /*7010*/  UTMASTG.3D [UR40], [UR8] ;  /* 0x00000028080073b5 */ /* 0x0005e20008010000 */
[----:B------:R2:W-:Y:S01]  /*7020*/  UTMASTG.3D [UR4], [UR8] ;  /* 0x00000004080073b5 */ /* 0x0005e20008010000 */
[----:B------:R0:W-:Y:S01]  /*7030*/  UTMACMDFLUSH ;  /* 0x00000000000079b7 */ /* 0x0001e20000000000 */
[----:B--2---:R-:W-:Y:S04]  /*7040*/  DEPBAR.LE SB0, 0x1 ;  /* 0x000080400000791a */ /* 0x004fe80000000000 */
.L_x_116:
[----:B------:R-:W-:Y:S05]  /*7050*/  BSYNC.RECONVERGENT B0 ;  /* 0x0000000000007941 */ /* 0x000fea0003800200 */
.L_x_115:
[----:B------:R-:W-:Y:S01]  /*7060*/  BAR.SYNC.DEFER_BLOCKING 0x1, 0x80 ;  /* 0x0042000000007b1d */ /* 0x000fe20000010000 */
[----:B------:R-:W-:Y:S01]  /*7070*/  ISETP.NE.AND P1, PT, R111, RZ, PT ;  /* 0x000000ff6f00720c */ /* 0x000fe20003f25270 */
[----:B------:R-:W-:Y:S01]  /*7080*/  UISETP.NE.AND UP0, UPT, UR49, URZ, UPT ;  /* 0x000000ff3100728c */ /* 0x000fe2000bf05270 */
[----:B------:R-:W-:Y:S11]  /*7090*/  LEA R2, R60, UR48, 0x3 ;  /* 0x000000303c027c11 */ /* 0x000ff6000f8e18ff */
[----:B------:R-:W-:Y:S01]  /*70a0*/  @P1 SHF.L.U32 R3, R101, 0x1f, RZ ;  /* 0x0000001f65031819 */ /* 0x000fe200000006ff */
[----:B------:R-:W-:Y:S06]  /*70b0*/  BRA.U !UP0, `(.L_x_117) ;  /* 0x0000000108247547 */ /* 0x000fec000b800000 */
[----:B------:R-:W-:Y:S01]  /*70c0*/  IMAD.U32 R4, RZ, RZ, UR51 ;  /* 0x00000033ff047e24 */ /* 0x000fe2000f8e00ff */
[----:B------:R-:W-:Y:S01]  /*70d0*/  MOV R0, UR37 ;  /* 0x0000002500007c02 */ /* 0x000fe20008000f00 */
[----:B------:R-:W-:Y:S03]  /*70e0*/  UIADD3 UR51, UPT, UPT, UR51, 0x1, URZ ;  /* 0x0000000133337890 */ /* 0x000fe6000fffe0ff */
[----:B------:R-:W-:Y:S01]  /*70f0*/  @P1 LEA R4, R4, UR48, 0x3 ;  /* 0x0000003004041c11 */ /* 0x000fe2000f8e18ff */
[----:B------:R-:W-:Y:S04]  /*7100*/  UISETP.NE.AND UP0, UPT, UR51, 0x4, UPT ;  /* 0x000000043300788c */ /* 0x000fe8000bf05270 */
[----:B------:R-:W-:Y:S01]  /*7110*/  @P1 VIADD R4, R4, 0x50 ;  /* 0x0000005004041836 */ /* 0x000fe20000000000 */
[----:B------:R-:W-:Y:S04]  /*7120*/  USEL UR51, UR51, URZ, UP0 ;  /* 0x000000ff33337287 */ /* 0x000fe80008000000 */
[----:B------:R-:W-:Y:S04]  /*7130*/  @P1 PRMT R0, R0, 0x654, R4 ;  /* 0x0000065400001816 */ /* 0x000fe80000000004 */
[----:B------:R2:W-:Y:S04]  /*7140*/  @P1 SYNCS.ARRIVE.TRANS64.RED.A1T0 RZ, [R0+URZ], RZ ;  /* 0x000000ff00ff19a7 */ /* 0x0005e800081004ff */
.L_x_117:
[----:B------:R-:W4:Y:S01]  /*7150*/  @P1 SYNCS.PHASECHK.TRANS64.TRYWAIT P0, [R2+URZ+0x30], R3 ;  /* 0x00003003020015a7 */ /* 0x000f2200080011ff */
[----:B------:R-:W-:Y:S01]  /*7160*/  BSSY B1, `(.L_x_118) ;  /* 0x0000016000017945 */ /* 0x000fe20003800000 */
[----:B----4-:R-:W-:Y:S03]  /*7170*/  @P1 SEL R61, RZ, 0x1, !P0 ;  /* 0x00000001ff3d1807 */ /* 0x010fe60004000000 */
[----:B------:R-:W-:Y:S05]  /*7180*/  @!P1 BRA `(.L_x_119) ;  /* 0x00000000004c9947 */ /* 0x000fea0003800000 */
[----:B------:R-:W-:Y:S01]  /*7190*/  ISETP.NE.AND P0, PT, R61, RZ, PT ;  /* 0x000000ff3d00720c */ /* 0x000fe20003f05270 */
[----:B------:R-:W-:Y:S01]  /*71a0*/  BSSY B0, `(.L_x_120) ;  /* 0x000000b000007945 */ /* 0x000fe20003800000 */
[----:B------:R-:W-:Y:S11]  /*71b0*/  ISETP.NE.AND P1, PT, R62, RZ, PT ;  /* 0x000000ff3e00720c */ /* 0x000ff60003f25270 */
[----:B------:R-:W-:Y:S02]  /*71c0*/  @!UPT UIADD3 URZ, UPT, UPT, URZ, URZ, URZ ;  /* 0x000000fffffff290 */ /* 0x000fe4000fffe0ff */
[C---:B------:R-:W-:Y:S01]  /*71d0*/  @P1 IMAD R6, R60.reuse, 0x2000, R104 ;  /* 0x000020003c061824 */ /* 0x040fe200078e0268 */
[C---:B------:R-:W-:Y:S01]  /*71e0*/  @P1 LEA R4, R60.reuse, R102, 0xd ;  /* 0x000000663c041211 */ /* 0x040fe200078e68ff */
[C---:B------:R-:W-:Y:S02]  /*71f0*/  @P1 IMAD R5, R60.reuse, 0x2000, R103 ;  /* 0x000020003c051824 */ /* 0x040fe400078e0267 */
[----:B------:R-:W-:Y:S01]  /*7200*/  @P1 IMAD R3, R60, 0x2000, R110 ;  /* 0x000020003c031824 */ /* 0x000fe200078e026e */
[----:B------:R-:W-:Y:S06]  /*7210*/  @P0 BRA `(.L_x_121) ;  /* 0x00000000000c0947 */ /* 0x000fec0003800000 */
[----:B--2---:R-:W-:Y:S04]  /*7220*/  SHF.L.U32 R0, R101, 0x1f, RZ ;  /* 0x0000001f65007819 */ /* 0x004fe800000006ff */
[----:B------:R-:W2:Y:S02]  /*7230*/  SYNCS.PHASECHK.TRANS64.TRYWAIT P0, [R2+URZ+0x30], R0 ;  /* 0x00003000020075a7 */ /* 0x000ea400080011ff */
[----:B--2---:R-:W-:Y:S05]  /*7240*/  @!P0 BRA `(.L_x_122) ;  /* 0x0000003000d48947 */ /* 0x004fea0003800000 */
.L_x_121:
[----:B------:R-:W-:Y:S05]  /*7250*/  BSYNC B0 ;  /* 0x0000000000007941 */ /* 0x000fea0003800000 */
.L_x_120:
[----:B------:R-:W-:Y:S02]  /*7260*/  ISETP.NE.AND P0, PT, R62, RZ, PT ;  /* 0x000000ff3e00720c */ /* 0x000fe40003f05270 */
[----:B------:R-:W-:Y:S11]  /*7270*/  IADD3 R60, PT, PT, R60, 0x1, RZ ;  /* 0x000000013c3c7810 */ /* 0x000ff60007ffe0ff */
[----:B------:R4:W1:Y:S04]  /*7280*/  @P0 LDS.128 R56, [R6] ;  /* 0x0000000006380984 */ /* 0x0008680000000c00 */
[----:B------:R4:W1:Y:S04]  /*7290*/  @P0 LDS.128 R64, [R5+0x10] ;  /* 0x0000100005400984 */ /* 0x0008680000000c00 */
[----:B------:R4:W1:Y:S04]  /*72a0*/  @P0 LDS.128 R72, [R4+0x20] ;  /* 0x0000200004480984 */ /* 0x0008680000000c00 */
[----:B------:R4:W1:Y:S02]  /*72b0*/  @P0 LDS.128 R80, [R3+0x30] ;  /* 0x0000300003500984 */ /* 0x0008640000000c00 */
.L_x_119:
[----:B------:R-:W-:Y:S05]  /*72c0*/  BSYNC B1 ;  /* 0x0000000000017941 */ /* 0x000fea0003800000 */
.L_x_118:
[----:B--2---:R-:W-:Y:S05]  /*72d0*/  VIADD R0, R48, 0x20 ;  /* 0x0000002030007836 */ /* 0x004fea0000000000 */
[----:B------:R-:W-:Y:S04]  /*72e0*/  SHF.R.U32.HI R0, RZ, 0x15, R0 ;  /* 0x00000015ff007819 */ /* 0x000fe80000011600 */
[----:B------:R-:W-:Y:S11]  /*72f0*/  LOP3.LUT P0, RZ, R0, 0x3, R96, 0x48, !PT ;  /* 0x0000000300ff7812 */ /* 0x000ff60007804860 */
[----:B------:R-:W-:Y:S02]  /*7300*/  @!UPT UIADD3 URZ, UPT, UPT, URZ, URZ, URZ ;  /* 0x000000fffffff290 */ /* 0x000fe4000fffe0ff */
[----:B------:R-:W-:Y:S05]  /*7310*/  @!P0 BRA `(.L_x_123) ;  /* 0x0000000000408947 */ /* 0x000fea0003800000 */
[----:B------:R-:W2:Y:S01]  /*7320*/  LDCU.64 UR8, c[0x4][0x70] ;  /* 0x01000e00ff0877ac */ /* 0x000ea20008000a00 */
[----:B----4-:R-:W-:Y:S01]  /*7330*/  MOV R3, 0x0 ;  /* 0x0000000000037802 */ /* 0x010fe20000000f00 */
[----:B------:R-:W-:Y:S02]  /*7340*/  HFMA2 R12, -RZ, RZ, 0, 5.9604644775390625e-08 ;  /* 0x00000001ff0c7431 */ /* 0x000fe400000001ff */
[----:B-1----:R-:W-:Y:S02]  /*7350*/  IMAD.MOV.U32 R8, RZ, RZ, 0x192 ;  /* 0x00000192ff087424 */ /* 0x002fe400078e00ff */
[----:B------:R-:W-:Y:S01]  /*7360*/  IMAD.MOV.U32 R13, RZ, RZ, RZ ;  /* 0x000000ffff0d7224 */ /* 0x000fe200078e00ff */
[----:B------:R-:W1:Y:S01]  /*7370*/  LDCU.64 UR6, c[0x4][0x78] ;  /* 0x01000f00ff0677ac */ /* 0x000e620008000a00 */
[----:B------:R-:W4:Y:S01]  /*7380*/  LDC.64 R2, c[0x4][R3] ;  /* 0x0100000003027b82 */ /* 0x000f220000000a00 */
[----:B------:R-:W5:Y:S01]  /*7390*/  LDCU.64 UR4, c[0x4][0x10] ;  /* 0x01000200ff0477ac */ /* 0x000f620008000a00 */
[----:B--2---:R-:W-:Y:S01]  /*73a0*/  MOV R5, UR9 ;  /* 0x0000000900057c02 */ /* 0x004fe20008000f00 */
[----:B------:R-:W-:Y:S01]  /*73b0*/  IMAD.U32 R4, RZ, RZ, UR8 ;  /* 0x00000008ff047e24 */ /* 0x000fe2000f8e00ff */
[----:B-1----:R-:W-:Y:S01]  /*73c0*/  MOV R7, UR7 ;  /* 0x0000000700077c02 */ /* 0x002fe20008000f00 */
[----:B------:R-:W-:Y:S01]  /*73d0*/  IMAD.U32 R6, RZ, RZ, UR6 ;  /* 0x00000006ff067e24 */ /* 0x000fe2000f8e00ff */
[----:B-----5:R-:W-:Y:S01]  /*73e0*/  MOV R11, UR5 ;  /* 0x00000005000b7c02 */ /* 0x020fe20008000f00 */
[----:B------:R-:W-:Y:S02]  /*73f0*/  IMAD.U32 R10, RZ, RZ, UR4 ;  /* 0x00000004ff0a7e24 */ /* 0x000fe4000f8e00ff */
[----:B------:R-:W-:Y:S07]  /*7400*/  LEPC R20, `(.L_x_123) ;  /* 0x000000001014794e */ /* 0x000fee0000000000 */
[----:B---34-:R-:W-:Y:S05]  /*7410*/  CALL.ABS.NOINC R2 ;  /* 0x0000000002007343 */ /* 0x018fea0003c00000 */
.L_x_123:
[----:B------:R-:W-:Y:S05]  /*7420*/  WARPSYNC.ALL ;  /* 0x0000000000007948 */ /* 0x000fea0003800000 */
[----:B------:R-:W-:Y:S01]  /*7430*/  R2UR UR4, R48 ;  /* 0x00000000300472ca */ /* 0x000fe200000e0000 */
[--C-:B-1--4-:R-:W-:Y:S01]  /*7440*/  HADD2.F32 R3, -RZ, R56.reuse.H0_H0 ;  /* 0x20000038ff037230 */ /* 0x112fe20000004100 */
[----:B------:R-:W-:Y:S01]  /*7450*/  ISETP.NE.AND P6, PT, R111, RZ, PT ;  /* 0x000000ff6f00720c */ /* 0x000fe20003fc5270 */
[--C-:B------:R-:W-:Y:S01]  /*7460*/  HADD2.F32 R51, -RZ, R57.reuse.H1_H1 ;  /* 0x30000039ff337230 */ /* 0x100fe20000004100 */
[----:B------:R-:W-:Y:S01]  /*7470*/  MOV R50, UR51 ;  /* 0x0000003300327c02 */ /* 0x000fe20008000f00 */
[----:B------:R-:W-:Y:S01]  /*7480*/  BSSY.RECONVERGENT B0, `(.L_x_124) ;  /* 0x0000091000007945 */ /* 0x000fe20003800200 */
[----:B------:R-:W-:Y:S02]  /*7490*/  MOV R63, UR37 ;  /* 0x00000025003f7c02 */ /* 0x000fe40008000f00 */
[----:B------:R-:W-:Y:S05]  /*74a0*/  ISETP.NE.AND P0, PT, R106, RZ, PT ;  /* 0x000000ff6a00720c */ /* 0x000fea0003f05270 */
[----:B------:R-:W1:Y:S02]  /*74b0*/  LDTM.x32 R4, tmem[UR4+0x20] ;  /* 0x00002004000479ee */ /* 0x000e6400082c0000 */
[----:B------:R-:W-:Y:S04]  /*74c0*/  @P6 LEA R50, R50, UR48, 0x3 ;  /* 0x0000003032326c11 */ /* 0x000fe8000f8e18ff */
[----:B------:R-:W-:Y:S04]  /*74d0*/  @P6 IADD3 R50, PT, PT, R50, 0x50, RZ ;  /* 0x0000005032326810 */ /* 0x000fe80007ffe0ff */
[----:B------:R-:W-:Y:S01]  /*74e0*/  @P6 PRMT R63, R63, 0x654, R50 ;  /* 0x000006543f3f6816 */ /* 0x000fe20000000032 */
[----:B------:R-:W-:Y:S02]  /*74f0*/  HADD2.F32 R50, -RZ, R57.H0_H0 ;  /* 0x20000039ff327230 */ /* 0x000fe40000004100 */
[C---:B-1----:R-:W-:Y:S01]  /*7500*/  FMUL R0, R47.reuse, R4 ;  /* 0x000000042f007220 */ /* 0x042fe20000400000 */
[----:B------:R-:W-:Y:S02]  /*7510*/  HADD2.F32 R4, -RZ, R56.H1_H1 ;  /* 0x30000038ff047230 */ /* 0x000fe40000004100 */
[C---:B------:R-:W-:Y:S01]  /*7520*/  FMUL R2, R47.reuse, R5 ;  /* 0x000000052f027220 */ /* 0x040fe20000400000 */
[----:B------:R-:W-:Y:S01]  /*7530*/  FMUL R7, R47, R7 ;  /* 0x000000072f077220 */ /* 0x000fe20000400000 */
[----:B------:R-:W-:Y:S01]  /*7540*/  FFMA R0, R49, R3, R0 ;  /* 0x0000000331007223 */ /* 0x000fe20000000000 */
[----:B------:R-:W-:Y:S01]  /*7550*/  FMUL R3, R47, R6 ;  /* 0x000000062f037220 */ /* 0x000fe20000400000 */
[----:B------:R-:W-:Y:S01]  /*7560*/  FFMA R2, R49, R4, R2 ;  /* 0x0000000431027223 */ /* 0x000fe20000000002 */
[C---:B------:R-:W-:Y:S01]  /*7570*/  FMUL R4, R47.reuse, R8 ;  /* 0x000000082f047220 */ /* 0x040fe20000400000 */
[----:B------:R-:W-:Y:S01]  /*7580*/  FMUL R8, R47, R12 ;  /* 0x0000000c2f087220 */ /* 0x000fe20000400000 */
[----:B------:R-:W-:Y:S01]  /*7590*/  FFMA R3, R49, R50, R3 ;  /* 0x0000003231037223 */ /* 0x000fe20000000003 */
[C---:B------:R-:W-:Y:S01]  /*75a0*/  FMUL R12, R47.reuse, R16 ;  /* 0x000000102f0c7220 */ /* 0x040fe20000400000 */
[C---:B------:R-:W-:Y:S01]  /*75b0*/  FMUL R16, R47.reuse, R20 ;  /* 0x000000142f107220 */ /* 0x040fe20000400000 */
[C---:B------:R-:W-:Y:S01]  /*75c0*/  FMUL R20, R47.reuse, R24 ;  /* 0x000000182f147220 */ /* 0x040fe20000400000 */
[C---:B------:R-:W-:Y:S01]  /*75d0*/  FMUL R24, R47.reuse, R28 ;  /* 0x0000001c2f187220 */ /* 0x040fe20000400000 */
[C---:B------:R-:W-:Y:S01]  /*75e0*/  FMUL R28, R47.reuse, R32 ;  /* 0x000000202f1c7220 */ /* 0x040fe20000400000 */
[--C-:B------:R-:W-:Y:S01]  /*75f0*/  HADD2.F32 R32, -RZ, R58.reuse.H0_H0 ;  /* 0x2000003aff207230 */ /* 0x100fe20000004100 */
[----:B------:R-:W-:Y:S01]  /*7600*/  F2FP.F16.F32.PACK_AB R52, R2, R0 ;  /* 0x000000000234723e */ /* 0x000fe200000000ff */
[----:B------:R-:W-:Y:S02]  /*7610*/  HADD2.F32 R0, -RZ, R58.H1_H1 ;  /* 0x3000003aff007230 */ /* 0x000fe40000004100 */
[----:B------:R-:W-:Y:S01]  /*7620*/  FMUL R5, R47, R9 ;  /* 0x000000092f057220 */ /* 0x000fe20000400000 */
[--C-:B------:R-:W-:Y:S02]  /*7630*/  HADD2.F32 R2, -RZ, R59.reuse.H0_H0 ;  /* 0x2000003bff027230 */ /* 0x100fe40000004100 */
[C---:B------:R-:W-:Y:S01]  /*7640*/  FFMA R7, R49.reuse, R51, R7 ;  /* 0x0000003331077223 */ /* 0x040fe20000000007 */
[C---:B------:R-:W-:Y:S01]  /*7650*/  FFMA R4, R49.reuse, R32, R4 ;  /* 0x0000002031047223 */ /* 0x040fe20000000004 */
[----:B------:R-:W-:Y:S02]  /*7660*/  HADD2.F32 R32, -RZ, R59.H1_H1 ;  /* 0x3000003bff207230 */ /* 0x000fe40000004100 */
[----:B------:R-:W-:Y:S01]  /*7670*/  FFMA R5, R49, R0, R5 ;  /* 0x0000000031057223 */ /* 0x000fe20000000005 */
[--C-:B------:R-:W-:Y:S01]  /*7680*/  HADD2.F32 R0, -RZ, R64.reuse.H0_H0 ;  /* 0x20000040ff007230 */ /* 0x100fe20000004100 */
[----:B------:R-:W-:Y:S01]  /*7690*/  F2FP.F16.F32.PACK_AB R53, R7, R3 ;  /* 0x000000030735723e */ /* 0x000fe200000000ff */
[----:B------:R-:W-:Y:S01]  /*76a0*/  FMUL R6, R47, R10 ;  /* 0x0000000a2f067220 */ /* 0x000fe20000400000 */
[--C-:B------:R-:W-:Y:S01]  /*76b0*/  HADD2.F32 R3, -RZ, R65.reuse.H0_H0 ;  /* 0x20000041ff037230 */ /* 0x100fe20000004100 */
[----:B------:R-:W-:Y:S01]  /*76c0*/  F2FP.F16.F32.PACK_AB R54, R5, R4 ;  /* 0x000000040536723e */ /* 0x000fe200000000ff */
[----:B------:R-:W-:Y:S01]  /*76d0*/  FMUL R11, R47, R11 ;  /* 0x0000000b2f0b7220 */ /* 0x000fe20000400000 */
[----:B------:R-:W-:Y:S01]  /*76e0*/  FFMA R6, R49, R2, R6 ;  /* 0x0000000231067223 */ /* 0x000fe20000000006 */
[----:B------:R-:W-:Y:S02]  /*76f0*/  HADD2.F32 R2, -RZ, R64.H1_H1 ;  /* 0x30000040ff027230 */ /* 0x000fe40000004100 */
[----:B------:R-:W-:Y:S01]  /*7700*/  FMUL R9, R47, R13 ;  /* 0x0000000d2f097220 */ /* 0x000fe20000400000 */
[C---:B------:R-:W-:Y:S01]  /*7710*/  FFMA R11, R49.reuse, R32, R11 ;  /* 0x00000020310b7223 */ /* 0x040fe2000000000b */
[----:B------:R-:W-:Y:S01]  /*7720*/  FFMA R8, R49, R0, R8 ;  /* 0x0000000031087223 */ /* 0x000fe20000000008 */
[C---:B------:R-:W-:Y:S01]  /*7730*/  FMUL R10, R47.reuse, R14 ;  /* 0x0000000e2f0a7220 */ /* 0x040fe20000400000 */
[----:B------:R-:W-:Y:S02]  /*7740*/  HADD2.F32 R0, -RZ, R65.H1_H1 ;  /* 0x30000041ff007230 */ /* 0x000fe40000004100 */
[----:B------:R-:W-:Y:S01]  /*7750*/  FMUL R15, R47, R15 ;  /* 0x0000000f2f0f7220 */ /* 0x000fe20000400000 */
[C---:B------:R-:W-:Y:S01]  /*7760*/  FFMA R9, R49.reuse, R2, R9 ;  /* 0x0000000231097223 */ /* 0x040fe20000000009 */
[C---:B------:R-:W-:Y:S01]  /*7770*/  FFMA R10, R49.reuse, R3, R10 ;  /* 0x00000003310a7223 */ /* 0x040fe2000000000a */
[--C-:B------:R-:W-:Y:S02]  /*7780*/  HADD2.F32 R2, -RZ, R66.reuse.H0_H0 ;  /* 0x20000042ff027230 */ /* 0x100fe40000004100 */
[----:B------:R-:W-:Y:S01]  /*7790*/  FFMA R15, R49, R0, R15 ;  /* 0x00000000310f7223 */ /* 0x000fe2000000000f */
[----:B------:R-:W-:Y:S02]  /*77a0*/  HADD2.F32 R3, -RZ, R66.H1_H1 ;  /* 0x30000042ff037230 */ /* 0x000fe40000004100 */
[C---:B------:R-:W-:Y:S01]  /*77b0*/  FMUL R13, R47.reuse, R17 ;  /* 0x000000112f0d7220 */ /* 0x040fe20000400000 */
[--C-:B------:R-:W-:Y:S02]  /*77c0*/  HADD2.F32 R0, -RZ, R67.reuse.H0_H0 ;  /* 0x20000043ff007230 */ /* 0x100fe40000004100 */
[----:B------:R-:W-:Y:S01]  /*77d0*/  FMUL R14, R47, R18 ;  /* 0x000000122f0e7220 */ /* 0x000fe20000400000 */
[C---:B------:R-:W-:Y:S01]  /*77e0*/  FFMA R12, R49.reuse, R2, R12 ;  /* 0x00000002310c7223 */ /* 0x040fe2000000000c */
[C---:B------:R-:W-:Y:S01]  /*77f0*/  FFMA R13, R49.reuse, R3, R13 ;  /* 0x00000003310d7223 */ /* 0x040fe2000000000d */
[----:B------:R-:W-:Y:S02]  /*7800*/  HADD2.F32 R2, -RZ, R67.H1_H1 ;  /* 0x30000043ff027230 */ /* 0x000fe40000004100 */
[----:B------:R-:W-:Y:S01]  /*7810*/  FFMA R14, R49, R0, R14 ;  /* 0x00000000310e7223 */ /* 0x000fe2000000000e */
[C---:B------:R-:W-:Y:S01]  /*7820*/  FMUL R19, R47.reuse, R19 ;  /* 0x000000132f137220 */ /* 0x040fe20000400000 */
[--C-:B------:R-:W-:Y:S02]  /*7830*/  HADD2.F32 R0, -RZ, R72.reuse.H0_H0 ;  /* 0x20000048ff007230 */ /* 0x100fe40000004100 */
[----:B------:R-:W-:Y:S01]  /*7840*/  FMUL R17, R47, R21 ;  /* 0x000000152f117220 */ /* 0x000fe20000400000 */
[--C-:B------:R-:W-:Y:S02]  /*7850*/  HADD2.F32 R3, -RZ, R73.reuse.H0_H0 ;  /* 0x20000049ff037230 */ /* 0x100fe40000004100 */
[C---:B------:R-:W-:Y:S01]  /*7860*/  FFMA R19, R49.reuse, R2, R19 ;  /* 0x0000000231137223 */ /* 0x040fe20000000013 */
[----:B------:R-:W-:Y:S02]  /*7870*/  HADD2.F32 R2, -RZ, R72.H1_H1 ;  /* 0x30000048ff027230 */ /* 0x000fe40000004100 */
        /* <DEDUP_REMOVED lines=9> */
[----:B------:R-:W-:Y:S01]  /*7910*/  FMUL R21, R47, R25 ;  /* 0x000000192f157220 */ /* 0x000fe20000400000 */
[----:B------:R-:W-:Y:S01]  /*7920*/  F2FP.F16.F32.PACK_AB R55, R11, R6 ;  /* 0x000000060b37723e */ /* 0x000fe200000000ff */
[--C-:B------:R-:W-:Y:S02]  /*7930*/  HADD2.F32 R3, -RZ, R75.reuse.H0_H0 ;  /* 0x2000004bff037230 */ /* 0x100fe40000004100 */
[----:B------:R-:W-:Y:S01]  /*7940*/  FMUL R22, R47, R26 ;  /* 0x0000001a2f167220 */ /* 0x000fe20000400000 */
[C---:B------:R-:W-:Y:S01]  /*7950*/  FFMA R20, R49.reuse, R2, R20 ;  /* 0x0000000231147223 */ /* 0x040fe20000000014 */
[C---:B------:R-:W-:Y:S01]  /*7960*/  FFMA R21, R49.reuse, R0, R21 ;  /* 0x0000000031157223 */ /* 0x040fe20000000015 */
[----:B------:R1:W-:Y:S01]  /*7970*/  STS.128 [R104+0x2000], R52 ;  /* 0x0020003468007388 */ /* 0x0003e20000000c00 */
[----:B------:R-:W-:Y:S02]  /*7980*/  HADD2.F32 R0, -RZ, R75.H1_H1 ;  /* 0x3000004bff007230 */ /* 0x000fe40000004100 */
[----:B------:R-:W-:Y:S01]  /*7990*/  FFMA R22, R49, R3, R22 ;  /* 0x0000000331167223 */ /* 0x000fe20000000016 */
[----:B------:R-:W-:Y:S01]  /*79a0*/  FMUL R27, R47, R27 ;  /* 0x0000001b2f1b7220 */ /* 0x000fe20000400000 */
[--C-:B------:R-:W-:Y:S01]  /*79b0*/  HADD2.F32 R2, -RZ, R80.reuse.H0_H0 ;  /* 0x20000050ff027230 */ /* 0x100fe20000004100 */
[----:B------:R-:W-:Y:S01]  /*79c0*/  F2FP.F16.F32.PACK_AB R8, R9, R8 ;  /* 0x000000080908723e */ /* 0x000fe200000000ff */
[----:B------:R-:W-:Y:S01]  /*79d0*/  HADD2.F32 R3, -RZ, R80.H1_H1 ;  /* 0x30000050ff037230 */ /* 0x000fe20000004100 */
[----:B------:R-:W-:Y:S01]  /*79e0*/  F2FP.F16.F32.PACK_AB R9, R15, R10 ;  /* 0x0000000a0f09723e */ /* 0x000fe200000000ff */
[----:B------:R-:W-:Y:S01]  /*79f0*/  FMUL R25, R47, R29 ;  /* 0x0000001d2f197220 */ /* 0x000fe20000400000 */
[--C-:B------:R-:W-:Y:S01]  /*7a00*/  HADD2.F32 R4, -RZ, R81.reuse.H0_H0 ;  /* 0x20000051ff047230 */ /* 0x100fe20000004100 */
[----:B------:R-:W-:Y:S01]  /*7a10*/  F2FP.F16.F32.PACK_AB R10, R13, R12 ;  /* 0x0000000c0d0a723e */ /* 0x000fe200000000ff */
[----:B------:R-:W-:Y:S01]  /*7a20*/  FMUL R26, R47, R30 ;  /* 0x0000001e2f1a7220 */ /* 0x000fe20000400000 */
[----:B------:R-:W-:Y:S01]  /*7a30*/  F2FP.F16.F32.PACK_AB R11, R19, R14 ;  /* 0x0000000e130b723e */ /* 0x000fe200000000ff */
[C---:B------:R-:W-:Y:S01]  /*7a40*/  FFMA R27, R49.reuse, R0, R27 ;  /* 0x00000000311b7223 */ /* 0x040fe2000000001b */
[C---:B------:R-:W-:Y:S01]  /*7a50*/  FFMA R24, R49.reuse, R2, R24 ;  /* 0x0000000231187223 */ /* 0x040fe20000000018 */
[----:B------:R-:W-:Y:S02]  /*7a60*/  HADD2.F32 R0, -RZ, R81.H1_H1 ;  /* 0x30000051ff007230 */ /* 0x000fe40000004100 */
[----:B------:R-:W-:Y:S01]  /*7a70*/  FFMA R25, R49, R3, R25 ;  /* 0x0000000331197223 */ /* 0x000fe20000000019 */
[----:B------:R1:W-:Y:S01]  /*7a80*/  STS.128 [R103+0x2010], R8 ;  /* 0x0020100867007388 */ /* 0x0003e20000000c00 */
[----:B------:R-:W-:Y:S01]  /*7a90*/  FMUL R31, R47, R31 ;  /* 0x0000001f2f1f7220 */ /* 0x000fe20000400000 */
[--C-:B------:R-:W-:Y:S02]  /*7aa0*/  HADD2.F32 R2, -RZ, R82.reuse.H0_H0 ;  /* 0x20000052ff027230 */ /* 0x100fe40000004100 */
[----:B------:R-:W-:Y:S01]  /*7ab0*/  FFMA R26, R49, R4, R26 ;  /* 0x00000004311a7223 */ /* 0x000fe2000000001a */
[----:B------:R-:W-:Y:S02]  /*7ac0*/  HADD2.F32 R3, -RZ, R82.H1_H1 ;  /* 0x30000052ff037230 */ /* 0x000fe40000004100 */
[----:B------:R-:W-:Y:S01]  /*7ad0*/  FMUL R29, R47, R33 ;  /* 0x000000212f1d7220 */ /* 0x000fe20000400000 */
[--C-:B------:R-:W-:Y:S01]  /*7ae0*/  HADD2.F32 R4, -RZ, R83.reuse.H0_H0 ;  /* 0x20000053ff047230 */ /* 0x100fe20000004100 */
[----:B------:R-:W-:Y:S01]  /*7af0*/  F2FP.F16.F32.PACK_AB R16, R17, R16 ;  /* 0x000000101110723e */ /* 0x000fe200000000ff */
[----:B------:R-:W-:Y:S01]  /*7b00*/  FMUL R30, R47, R34 ;  /* 0x000000222f1e7220 */ /* 0x000fe20000400000 */
        /* <DEDUP_REMOVED lines=14> */
[----:B------:R-:W-:Y:S02]  /*7bf0*/  F2FP.F16.F32.PACK_AB R27, R35, R30 ;  /* 0x0000001e231b723e */ /* 0x000fe400000000ff */
[----:B------:R-:W-:Y:S02]  /*7c00*/  LEA R0, R60, UR48, 0x3 ;  /* 0x000000303c007c11 */ /* 0x000fe4000f8e18ff */
[----:B------:R-:W-:Y:S01]  /*7c10*/  @P6 SHF.L.U32 R2, R101, 0x1f, RZ ;  /* 0x0000001f65026819 */ /* 0x000fe200000006ff */
        /* <DEDUP_REMOVED lines=9> */
[----:B------:R-:W-:Y:S02]  /*7cb0*/  UIADD3 UR12, UP0, UPT, UR52, 0x680, URZ ;  /* 0x00000680340c7890 */ /* 0x000fe4000ff1e0ff */
[----:B------:R-:W-:Y:S02]  /*7cc0*/  UIADD3 UR9, UPT, UPT, UR41, 0x20, URZ ;  /* 0x0000002029097890 */ /* 0x000fe4000fffe0ff */
[----:B------:R-:W-:Y:S02]  /*7cd0*/  UIADD3 UR8, UPT, UPT, UR48, 0x2200, URZ ;  /* 0x0000220030087890 */ /* 0x000fe4000fffe0ff */
[----:B------:R-:W-:Y:S01]  /*7ce0*/  UIADD3.X UR13, UPT, UPT, URZ, UR53, URZ, UP0, !UPT ;  /* 0x00000035ff0d7290 */ /* 0x000fe200087fe4ff */
[----:B------:R-:W-:Y:S01]  /*7cf0*/  UMOV UR10, UR42 ;  /* 0x0000002a000a7c82 */ /* 0x000fe20008000000 */
[----:B------:R-:W-:Y:S01]  /*7d00*/  UMOV UR11, UR36 ;  /* 0x00000024000b7c82 */ /* 0x000fe20008000000 */
[----:B------:R-:W-:Y:S02]  /*7d10*/  UIADD3 UR5, UPT, UPT, UR41, 0xa0, URZ ;  /* 0x000000a029057890 */ /* 0x000fe4000fffe0ff */
[----:B------:R-:W-:Y:S01]  /*7d20*/  UIADD3 UR4, UPT, UPT, UR48, 0x3200, URZ ;  /* 0x0000320030047890 */ /* 0x000fe2000fffe0ff */
[----:B------:R-:W-:Y:S03]  /*7d30*/  UMOV UR6, UR42 ;  /* 0x0000002a00067c82 */ /* 0x000fe60008000000 */
[----:B------:R2:W-:Y:S01]  /*7d40*/  UTMASTG.3D [UR8], [UR12] ;  /* 0x000000080c0073b5 */ /* 0x0005e20008010000 */
[----:B------:R-:W-:Y:S04]  /*7d50*/  UMOV UR7, UR36 ;  /* 0x0000002400077c82 */ /* 0x000fe80008000000 */
[----:B------:R2:W-:Y:S01]  /*7d60*/  UTMASTG.3D [UR4], [UR12] ;  /* 0x000000040c0073b5 */ /* 0x0005e20008010000 */
[----:B------:R0:W-:Y:S01]  /*7d70*/  UTMACMDFLUSH ;  /* 0x00000000000079b7 */ /* 0x0001e20000000000 */
[----:B--2---:R-:W-:Y:S04]  /*7d80*/  DEPBAR.LE SB0, 0x1 ;  /* 0x000080400000791a */ /* 0x004fe80000000000 */
.L_x_125:
[----:B------:R-:W-:Y:S05]  /*7d90*/  BSYNC.RECONVERGENT B0 ;  /* 0x0000000000007941 */ /* 0x000fea0003800200 */
.L_x_124:
[----:B------:R-:W-:Y:S01]  /*7da0*/  BAR.SYNC.DEFER_BLOCKING 0x1, 0x80 ;  /* 0x0042000000007b1d */ /* 0x000fe20000010000 */
[----:B------:R-:W-:Y:S04]  /*7db0*/  UIADD3 UR40, UPT, UPT, UR51, 0x1, URZ ;  /* 0x0000000133287890 */ /* 0x000fe8000fffe0ff */
[----:B------:R-:W-:Y:S04]  /*7dc0*/  UISETP.NE.AND UP0, UPT, UR40, 0x4, UPT ;  /* 0x000000042800788c */ /* 0x000fe8000bf05270 */
[----:B------:R-:W-:Y:S01]  /*7dd0*/  USEL UR40, UR40, URZ, UP0 ;  /* 0x000000ff28287287 */ /* 0x000fe20008000000 */
[----:B------:R2:W-:Y:S01]  /*7de0*/  @P6 SYNCS.ARRIVE.TRANS64.RED.A1T0 RZ, [R63+URZ], RZ ;  /* 0x000000ff3fff69a7 */ /* 0x0005e200081004ff */
[----:B------:R-:W-:Y:S01]  /*7df0*/  BSSY B1, `(.L_x_126) ;  /* 0x0000017000017945 */ /* 0x000fe20003800000 */
[----:B------:R-:W4:Y:S02]  /*7e00*/  @P6 SYNCS.PHASECHK.TRANS64.TRYWAIT P0, [R0+URZ+0x30], R2 ;  /* 0x00003002000065a7 */ /* 0x000f2400080011ff */
[----:B----4-:R-:W-:Y:S01]  /*7e10*/  @P6 SEL R61, RZ, 0x1, !P0 ;  /* 0x00000001ff3d6807 */ /* 0x010fe20004000000 */
[----:B--2---:R-:W-:Y:S06]  /*7e20*/  @!P6 BRA `(.L_x_127) ;  /* 0x00000000004ce947 */ /* 0x004fec0003800000 */
        /* <DEDUP_REMOVED lines=9> */
[----:B------:R-:W-:Y:S04]  /*7ec0*/  SHF.L.U32 R6, R101, 0x1f, RZ ;  /* 0x0000001f65067819 */ /* 0x000fe800000006ff */
[----:B------:R-:W2:Y:S02]  /*7ed0*/  SYNCS.PHASECHK.TRANS64.TRYWAIT P0, [R0+URZ+0x30], R6 ;  /* 0x00003006000075a7 */ /* 0x000ea400080011ff */
[----:B--2---:R-:W-:Y:S05]  /*7ee0*/  @!P0 BRA `(.L_x_130) ;  /* 0x0000002400c08947 */ /* 0x004fea0003800000 */
.L_x_129:
[----:B------:R-:W-:Y:S05]  /*7ef0*/  BSYNC B0 ;  /* 0x0000000000007941 */ /* 0x000fea0003800000 */
.L_x_128:
[----:B------:R-:W-:Y:S02]  /*7f00*/  ISETP.NE.AND P0, PT, R62, RZ, PT ;  /* 0x000000ff3e00720c */ /* 0x000fe40003f05270 */
[----:B------:R-:W-:Y:S11]  /*7f10*/  IADD3 R60, PT, PT, R60, 0x1, RZ ;  /* 0x000000013c3c7810 */ /* 0x000ff60007ffe0ff */
[----:B------:R4:W1:Y:S04]  /*7f20*/  @P0 LDS.128 R56, [R5] ;  /* 0x0000000005380984 */ /* 0x0008680000000c00 */
[----:B------:R4:W1:Y:S04]  /*7f30*/  @P0 LDS.128 R64, [R4+0x10] ;  /* 0x0000100004400984 */ /* 0x0008680000000c00 */
[----:B------:R4:W1:Y:S04]  /*7f40*/  @P0 LDS.128 R72, [R3+0x20] ;  /* 0x0000200003480984 */ /* 0x0008680000000c00 */
[----:B------:R4:W1:Y:S02]  /*7f50*/  @P0 LDS.128 R80, [R2+0x30] ;  /* 0x0000300002500984 */ /* 0x0008640000000c00 */
.L_x_127:
[----:B------:R-:W-:Y:S05]  /*7f60*/  BSYNC B1 ;  /* 0x0000000000017941 */ /* 0x000fea0003800000 */
.L_x_126:
        /* <DEDUP_REMOVED lines=21> */
.L_x_131:
        /* <DEDUP_REMOVED lines=151> */
.L_x_133:
[----:B------:R-:W-:Y:S05]  /*8a30*/  BSYNC.RECONVERGENT B0 ;  /* 0x0000000000007941 */ /* 0x000fea0003800200 */
.L_x_132:
        /* <DEDUP_REMOVED lines=21> */
.L_x_137:
[----:B------:R-:W-:Y:S05]  /*8b90*/  BSYNC B0 ;  /* 0x0000000000007941 */ /* 0x000fea0003800000 */
.L_x_136:
[----:B------:R-:W-:Y:S11]  /*8ba0*/  ISETP.NE.AND P0, PT, R62, RZ, PT ;  /* 0x000000ff3e00720c */ /* 0x000ff60003f05270 */
[----:B------:R-:W-:Y:S02]  /*8bb0*/  @!UPT UIADD3 URZ, UPT, UPT, URZ, URZ, URZ ;  /* 0x000000fffffff290 */ /* 0x000fe4000fffe0ff */
[----:B------:R4:W1:Y:S04]  /*8bc0*/  @P0 LDS.128 R56, [R4] ;  /* 0x0000000004380984 */ /* 0x0008680000000c00 */
[----:B------:R4:W1:Y:S04]  /*8bd0*/  @P0 LDS.128 R64, [R3+0x10] ;  /* 0x0000100003400984 */ /* 0x0008680000000c00 */
[----:B------:R4:W1:Y:S04]  /*8be0*/  @P0 LDS.128 R72, [R2+0x20] ;  /* 0x0000200002480984 */ /* 0x0008680000000c00 */
[----:B------:R4:W1:Y:S02]  /*8bf0*/  @P0 LDS.128 R80, [R60+0x30] ;  /* 0x000030003c500984 */ /* 0x0008640000000c00 */
.L_x_135:
[----:B------:R-:W-:Y:S05]  /*8c00*/  BSYNC B1 ;  /* 0x0000000000017941 */ /* 0x000fea0003800000 */
.L_x_134:
        /* <DEDUP_REMOVED lines=21> */
.L_x_139:
[----:B------:R-:W-:Y:S01]  /*8d60*/  ISETP.NE.AND P0, PT, R106, RZ, PT ;  /* 0x000000ff6a00720c */ /* 0x000fe20003f05270 */
[----:B------:R-:W-:Y:S05]  /*8d70*/  WARPSYNC.ALL ;  /* 0x0000000000007948 */ /* 0x000fea0003800000 */
[----:B------:R-:W-:Y:S01]  /*8d80*/  R2UR UR4, R48 ;  /* 0x00000000300472ca */ /* 0x000fe200000e0000 */
[--C-:B-1----:R-:W-:Y:S01]  /*8d90*/  HADD2.F32 R48, -RZ, R56.reuse.H0_H0 ;  /* 0x20000038ff307230 */ /* 0x102fe20000004100 */
[----:B------:R-:W-:Y:S01]  /*8da0*/  IADD3 R112, PT, PT, R112, 0xc0, RZ ;  /* 0x000000c070707810 */ /* 0x000fe20007ffe0ff */
[----:B------:R-:W-:Y:S01]  /*8db0*/  HADD2.F32 R50, -RZ, R56.H1_H1 ;  /* 0x30000038ff327230 */ /* 0x000fe20000004100 */
[----:B------:R-:W-:Y:S01]  /*8dc0*/  BSSY.RECONVERGENT B0, `(.L_x_140) ;  /* 0x000008d000007945 */ /* 0x000fe20003800200 */
[--C-:B------:R-:W-:Y:S01]  /*8dd0*/  HADD2.F32 R51, -RZ, R57.reuse.H0_H0 ;  /* 0x20000039ff337230 */ /* 0x100fe20000004100 */
[----:B------:R-:W-:Y:S01]  /*8de0*/  LOP3.LUT R112, R112, 0xfefffff8, RZ, 0xc0, !PT ;  /* 0xfefffff870707812 */ /* 0x000fe200078ec0ff */
[----:B------:R-:W-:Y:S02]  /*8df0*/  HADD2.F32 R52, -RZ, R57.H1_H1 ;  /* 0x30000039ff347230 */ /* 0x000fe40000004100 */
[--C-:B------:R-:W-:Y:S02]  /*8e00*/  HADD2.F32 R53, -RZ, R58.reuse.H0_H0 ;  /* 0x2000003aff357230 */ /* 0x100fe40000004100 */
[----:B------:R-:W-:Y:S02]  /*8e10*/  HADD2.F32 R54, -RZ, R58.H1_H1 ;  /* 0x3000003aff367230 */ /* 0x000fe40000004100 */
[----:B----4-:R-:W1:Y:S01]  /*8e20*/  LDTM.x32 R4, tmem[UR4+0x60] ;  /* 0x00006004000479ee */ /* 0x010e6200082c0000 */
[----:B------:R-:W-:Y:S01]  /*8e30*/  NOP ;  /* 0x0000000000007918 */ /* 0x000fe20000000000 */
[----:B-1----:R1:W-:Y:S01]  /*8e40*/  SYNCS.ARRIVE.TRANS64.RED.A1T0 RZ, [R112+URZ], RZ ;  /* 0x000000ff70ff79a7 */ /* 0x0023e200081004ff */
[--C-:B------:R-:W-:Y:S02]  /*8e50*/  HADD2.F32 R55, -RZ, R59.reuse.H0_H0 ;  /* 0x2000003bff377230 */ /* 0x100fe40000004100 */
[----:B------:R-:W-:Y:S02]  /*8e60*/  HADD2.F32 R56, -RZ, R59.H1_H1 ;  /* 0x3000003bff387230 */ /* 0x000fe40000004100 */
        /* <DEDUP_REMOVED lines=9> */
[C---:B------:R-:W-:Y:S01]  /*8f00*/  FMUL R4, R47.reuse, R4 ;  /* 0x000000042f047220 */ /* 0x040fe20000400000 */
[C---:B------:R-:W-:Y:S01]  /*8f10*/  FMUL R5, R47.reuse, R5 ;  /* 0x000000052f057220 */ /* 0x040fe20000400000 */
[C---:B------:R-:W-:Y:S01]  /*8f20*/  FMUL R6, R47.reuse, R6 ;  /* 0x000000062f067220 */ /* 0x040fe20000400000 */
[----:B------:R-:W-:Y:S01]  /*8f30*/  FMUL R7, R47, R7 ;  /* 0x000000072f077220 */ /* 0x000fe20000400000 */
[C---:B------:R-:W-:Y:S01]  /*8f40*/  FFMA R4, R49.reuse, R48, R4 ;  /* 0x0000003031047223 */ /* 0x040fe20000000004 */
[C---:B------:R-:W-:Y:S01]  /*8f50*/  FFMA R5, R49.reuse, R50, R5 ;  /* 0x0000003231057223 */ /* 0x040fe20000000005 */
[C---:B------:R-:W-:Y:S01]  /*8f60*/  FFMA R6, R49.reuse, R51, R6 ;  /* 0x0000003331067223 */ /* 0x040fe20000000006 */
[----:B------:R-:W-:Y:S01]  /*8f70*/  FFMA R7, R49, R52, R7 ;  /* 0x0000003431077223 */ /* 0x000fe20000000007 */
[C---:B------:R-:W-:Y:S01]  /*8f80*/  FMUL R8, R47.reuse, R8 ;  /* 0x000000082f087220 */ /* 0x040fe20000400000 */
[----:B------:R-:W-:Y:S01]  /*8f90*/  FMUL R9, R47, R9 ;  /* 0x000000092f097220 */ /* 0x000fe20000400000 */
[----:B------:R-:W-:Y:S01]  /*8fa0*/  F2FP.F16.F32.PACK_AB R4, R5, R4 ;  /* 0x000000040504723e */ /* 0x000fe200000000ff */
[----:B------:R-:W-:Y:S01]  /*8fb0*/  FMUL R10, R47, R10 ;  /* 0x0000000a2f0a7220 */ /* 0x000fe20000400000 */
[----:B------:R-:W-:Y:S01]  /*8fc0*/  F2FP.F16.F32.PACK_AB R5, R7, R6 ;  /* 0x000000060705723e */ /* 0x000fe200000000ff */
[C---:B------:R-:W-:Y:S01]  /*8fd0*/  FFMA R8, R49.reuse, R53, R8 ;  /* 0x0000003531087223 */ /* 0x040fe20000000008 */
[C---:B------:R-:W-:Y:S01]  /*8fe0*/  FFMA R9, R49.reuse, R54, R9 ;  /* 0x0000003631097223 */ /* 0x040fe20000000009 */
[----:B------:R-:W-:Y:S01]  /*8ff0*/  FFMA R10, R49, R55, R10 ;  /* 0x00000037310a7223 */ /* 0x000fe2000000000a */
[C---:B------:R-:W-:Y:S01]  /*9000*/  FMUL R11, R47.reuse, R11 ;  /* 0x0000000b2f0b7220 */ /* 0x040fe20000400000 */
[C---:B------:R-:W-:Y:S01]  /*9010*/  FMUL R0, R47.reuse, R12 ;  /* 0x0000000c2f007220 */ /* 0x040fe20000400000 */
[----:B------:R-:W-:Y:S01]  /*9020*/  FMUL R2, R47, R13 ;  /* 0x0000000d2f027220 */ /* 0x000fe20000400000 */
[----:B------:R-:W-:Y:S01]  /*9030*/  F2FP.F16.F32.PACK_AB R6, R9, R8 ;  /* 0x000000080906723e */ /* 0x000fe200000000ff */
[C---:B------:R-:W-:Y:S01]  /*9040*/  FFMA R11, R49.reuse, R56, R11 ;  /* 0x00000038310b7223 */ /* 0x040fe2000000000b */
[C---:B------:R-:W-:Y:S01]  /*9050*/  FFMA R0, R49.reuse, R57, R0 ;  /* 0x0000003931007223 */ /* 0x040fe20000000000 */
[----:B------:R-:W-:Y:S01]  /*9060*/  FFMA R2, R49, R58, R2 ;  /* 0x0000003a31027223 */ /* 0x000fe20000000002 */
[C---:B------:R-:W-:Y:S01]  /*9070*/  FMUL R3, R47.reuse, R14 ;  /* 0x0000000e2f037220 */ /* 0x040fe20000400000 */
[C---:B------:R-:W-:Y:S01]  /*9080*/  FMUL R15, R47.reuse, R15 ;  /* 0x0000000f2f0f7220 */ /* 0x040fe20000400000 */
[C---:B------:R-:W-:Y:S01]  /*9090*/  FMUL R12, R47.reuse, R16 ;  /* 0x000000102f0c7220 */ /* 0x040fe20000400000 */
[----:B------:R-:W-:Y:S01]  /*90a0*/  FMUL R13, R47, R17 ;  /* 0x000000112f0d7220 */ /* 0x000fe20000400000 */
[----:B------:R-:W-:Y:S01]  /*90b0*/  FFMA R3, R49, R59, R3 ;  /* 0x0000003b31037223 */ /* 0x000fe20000000003 */
[----:B------:R-:W-:Y:S01]  /*90c0*/  FMUL R14, R47, R18 ;  /* 0x000000122f0e7220 */ /* 0x000fe20000400000 */
[----:B------:R-:W-:Y:S01]  /*90d0*/  FFMA R15, R49, R60, R15 ;  /* 0x0000003c310f7223 */ /* 0x000fe2000000000f */
[----:B------:R-:W-:Y:S01]  /*90e0*/  FMUL R19, R47, R19 ;  /* 0x000000132f137220 */ /* 0x000fe20000400000 */
[----:B------:R-:W-:Y:S01]  /*90f0*/  F2FP.F16.F32.PACK_AB R7, R11, R10 ;  /* 0x0000000a0b07723e */ /* 0x000fe200000000ff */
[----:B------:R-:W-:Y:S01]  /*9100*/  FFMA R12, R49, R61, R12 ;  /* 0x0000003d310c7223 */ /* 0x000fe2000000000c */
[----:B------:R-:W-:Y:S02]  /*9110*/  HADD2.F32 R66, -RZ, R72.H1_H1 ;  /* 0x30000048ff427230 */ /* 0x000fe40000004100 */
[----:B------:R-:W-:Y:S01]  /*9120*/  FMUL R16, R47, R20 ;  /* 0x000000142f107220 */ /* 0x000fe20000400000 */
[----:B------:R-:W-:Y:S01]  /*9130*/  FFMA R13, R49, R62, R13 ;  /* 0x0000003e310d7223 */ /* 0x000fe2000000000d */
[----:B------:R1:W-:Y:S01]  /*9140*/  STS.128 [R104+0x6000], R4 ;  /* 0x0060000468007388 */ /* 0x0003e20000000c00 */
[--C-:B------:R-:W-:Y:S02]  /*9150*/  HADD2.F32 R67, -RZ, R73.reuse.H0_H0 ;  /* 0x20000049ff437230 */ /* 0x100fe40000004100 */
[----:B------:R-:W-:Y:S01]  /*9160*/  FMUL R17, R47, R21 ;  /* 0x000000152f117220 */ /* 0x000fe20000400000 */
[----:B------:R-:W-:Y:S01]  /*9170*/  FFMA R14, R49, R63, R14 ;  /* 0x0000003f310e7223 */ /* 0x000fe2000000000e */
[----:B------:R-:W-:Y:S02]  /*9180*/  HADD2.F32 R68, -RZ, R73.H1_H1 ;  /* 0x30000049ff447230 */ /* 0x000fe40000004100 */
[----:B------:R-:W-:Y:S01]  /*9190*/  FMUL R18, R47, R22 ;  /* 0x000000162f127220 */ /* 0x000fe20000400000 */
[----:B------:R-:W-:Y:S01]  /*91a0*/  FFMA R19, R49, R64, R19 ;  /* 0x0000004031137223 */ /* 0x000fe20000000013 */
        /* <DEDUP_REMOVED lines=14> */
[----:B------:R-:W-:Y:S01]  /*9290*/  F2FP.F16.F32.PACK_AB R8, R2, R0 ;  /* 0x000000000208723e */ /* 0x000fe200000000ff */
[----:B------:R-:W-:Y:S01]  /*92a0*/  FFMA R20, R49, R69, R20 ;  /* 0x0000004531147223 */ /* 0x000fe20000000014 */
[----:B------:R-:W-:Y:S01]  /*92b0*/  F2FP.F16.F32.PACK_AB R9, R15, R3 ;  /* 0x000000030f09723e */ /* 0x000fe200000000ff */
[----:B------:R-:W-:Y:S01]  /*92c0*/  HADD2.F32 R74, -RZ, R80.H1_H1 ;  /* 0x30000050ff4a7230 */ /* 0x000fe20000004100 */
[----:B------:R-:W-:Y:S01]  /*92d0*/  F2FP.F16.F32.PACK_AB R10, R13, R12 ;  /* 0x0000000c0d0a723e */ /* 0x000fe200000000ff */
[----:B------:R-:W-:Y:S01]  /*92e0*/  FMUL R24, R47, R28 ;  /* 0x0000001c2f187220 */ /* 0x000fe20000400000 */
[----:B------:R-:W-:Y:S01]  /*92f0*/  F2FP.F16.F32.PACK_AB R11, R19, R14 ;  /* 0x0000000e130b723e */ /* 0x000fe200000000ff */
[----:B------:R-:W-:Y:S01]  /*9300*/  FFMA R21, R49, R70, R21 ;  /* 0x0000004631157223 */ /* 0x000fe20000000015 */
[--C-:B------:R-:W-:Y:S02]  /*9310*/  HADD2.F32 R75, -RZ, R81.reuse.H0_H0 ;  /* 0x20000051ff4b7230 */ /* 0x100fe40000004100 */
[----:B------:R-:W-:Y:S01]  /*9320*/  FMUL R25, R47, R29 ;  /* 0x0000001d2f197220 */ /* 0x000fe20000400000 */
[----:B------:R-:W-:Y:S01]  /*9330*/  FFMA R22, R49, R71, R22 ;  /* 0x0000004731167223 */ /* 0x000fe20000000016 */
[----:B------:R1:W-:Y:S01]  /*9340*/  STS.128 [R103+0x6010], R8 ;  /* 0x0060100867007388 */ /* 0x0003e20000000c00 */
        /* <DEDUP_REMOVED lines=13> */
[----:B------:R-:W-:Y:S02]  /*9420*/  HADD2.F32 R80, -RZ, R83.H1_H1 ;  /* 0x30000053ff507230 */ /* 0x000fe40000004100 */
[----:B------:R-:W-:Y:S01]  /*9430*/  FMUL R30, R47, R34 ;  /* 0x000000222f1e7220 */ /* 0x000fe20000400000 */
        /* <DEDUP_REMOVED lines=37> */
.L_x_141:
[----:B------:R-:W-:Y:S05]  /*9690*/  BSYNC.RECONVERGENT B0 ;  /* 0x0000000000007941 */ /* 0x000fea0003800200 */
.L_x_140:
[----:B------:R-:W-:Y:S01]  /*96a0*/  BAR.SYNC.DEFER_BLOCKING 0x1, 0x80 ;  /* 0x0042000000007b1d */ /* 0x000fe20000010000 */
[----:B------:R-:W-:Y:S01]  /*96b0*/  UISETP.NE.AND UP0, UPT, UR49, -0x4, UPT ;  /* 0xfffffffc3100788c */ /* 0x000fe2000bf05270 */
[----:B------:R-:W-:Y:S08]  /*96c0*/  IADD3 R45, PT, PT, R45, 0x1, RZ ;  /* 0x000000012d2d7810 */ /* 0x000ff00007ffe0ff */
[----:B------:R-:W-:Y:S05]  /*96d0*/  BRA.U !UP0, `(.L_x_142) ;  /* 0x0000000108287547 */ /* 0x000fea000b800000 */
[----:B------:R-:W-:Y:S01]  /*96e0*/  ISETP.NE.AND P0, PT, R111, RZ, PT ;  /* 0x000000ff6f00720c */ /* 0x000fe20003f05270 */
[----:B------:R-:W-:Y:S01]  /*96f0*/  IMAD.U32 R2, RZ, RZ, UR51 ;  /* 0x00000033ff027e24 */ /* 0x000fe2000f8e00ff */
[----:B------:R-:W-:Y:S01]  /*9700*/  UIADD3 UR51, UPT, UPT, UR51, 0x1, URZ ;  /* 0x0000000133337890 */ /* 0x000fe2000fffe0ff */
[----:B------:R-:W-:Y:S03]  /*9710*/  IMAD.U32 R0, RZ, RZ, UR37 ;  /* 0x00000025ff007e24 */ /* 0x000fe6000f8e00ff */
[----:B------:R-:W-:Y:S04]  /*9720*/  UISETP.NE.AND UP0, UPT, UR51, 0x4, UPT ;  /* 0x000000043300788c */ /* 0x000fe8000bf05270 */
[----:B------:R-:W-:Y:S03]  /*9730*/  USEL UR51, UR51, URZ, UP0 ;  /* 0x000000ff33337287 */ /* 0x000fe60008000000 */
[----:B------:R-:W-:Y:S05]  /*9740*/  @P0 LEA R2, R2, UR48, 0x3 ;  /* 0x0000003002020c11 */ /* 0x000fea000f8e18ff */
[----:B------:R-:W-:Y:S05]  /*9750*/  @P0 VIADD R2, R2, 0x50 ;  /* 0x0000005002020836 */ /* 0x000fea0000000000 */
[----:B------:R-:W-:Y:S04]  /*9760*/  @P0 PRMT R0, R0, 0x654, R2 ;  /* 0x0000065400000816 */ /* 0x000fe80000000002 */
[----:B------:R2:W-:Y:S03]  /*9770*/  @P0 SYNCS.ARRIVE.TRANS64.RED.A1T0 RZ, [R0+URZ], RZ ;  /* 0x000000ff00ff09a7 */ /* 0x0005e600081004ff */
.L_x_142:
[----:B------:R-:W-:Y:S01]  /*9780*/  ISETP.NE.AND P2, PT, R107, RZ, PT ;  /* 0x000000ff6b00720c */ /* 0x000fe20003f45270 */
[----:B------:R-:W-:Y:S01]  /*9790*/  UIADD3 UR49, UPT, UPT, UR49, 0x4, URZ ;  /* 0x0000000431317890 */ /* 0x000fe2000fffe0ff */
[----:B------:R-:W-:Y:S01]  /*97a0*/  ISETP.NE.AND P0, PT, R109, 0x2, PT ;  /* 0x000000026d00780c */ /* 0x000fe20003f05270 */
[----:B------:R-:W-:Y:S01]  /*97b0*/  IMAD.IADD R15, R43, 0x1, R90 ;  /* 0x000000012b0f7824 */ /* 0x000fe200078e025a */
[----:B------:R-:W-:Y:S01]  /*97c0*/  ISETP.NE.AND P1, PT, R45, 0x4, PT ;  /* 0x000000042d00780c */ /* 0x000fe20003f25270 */
[----:B------:R-:W-:Y:S01]  /*97d0*/  IMAD.IADD R14, R44, 0x1, R91 ;  /* 0x000000012c0e7824 */ /* 0x000fe200078e025b */
[----:B------:R-:W-:Y:S02]  /*97e0*/  SEL R2, RZ, 0x1, P0 ;  /* 0x00000001ff027807 */ /* 0x000fe40000000000 */
[----:B--2---:R-:W-:Y:S02]  /*97f0*/  SEL R0, RZ, 0x1, P1 ;  /* 0x00000001ff007807 */ /* 0x004fe40000800000 */
[----:B------:R-:W-:Y:S02]  /*9800*/  LOP3.LUT R99, R99, R2, RZ, 0x3c, !PT ;  /* 0x0000000263637212 */ /* 0x000fe400078e3cff */
[----:B------:R-:W-:Y:S02]  /*9810*/  LOP3.LUT R100, R100, R0, RZ, 0x3c, !PT ;  /* 0x0000000064647212 */ /* 0x000fe400078e3cff */
[----:B------:R-:W-:Y:S02]  /*9820*/  @P2 R2UR UR36, R98 ;  /* 0x00000000622422ca */ /* 0x000fe400000e0000 */
[----:B------:R-:W-:Y:S02]  /*9830*/  SEL R109, R109, RZ, P0 ;  /* 0x000000ff6d6d7207 */ /* 0x000fe40000000000 */
[----:B------:R-:W-:Y:S01]  /*9840*/  SEL R45, R45, RZ, P1 ;  /* 0x000000ff2d2d7207 */ /* 0x000fe20000800000 */
[----:B------:R-:W-:Y:S10]  /*9850*/  @P2 BRA `(.L_x_143) ;  /* 0xffffffc000082947 */ /* 0x000ff4000383ffff */
[----:B------:R-:W-:-:S09]  /*9860*/  UISETP.NE.AND UP0, UPT, UR50, URZ, UPT ;  /* 0x000000ff3200728c */ /* 0x000fd2000bf05270 */
[----:B------:R-:W-:Y:S05]  /*9870*/  BRA.U !UP0, `(.L_x_144) ;  /* 0x0000000108487547 */ /* 0x000fea000b800000 */
[----:B------:R-:W2:Y:S02]  /*9880*/  LDCU.64 UR4, c[0x0][0x890] ;  /* 0x00011200ff0477ac */ /* 0x000ea40008000a00 */
[----:B--2---:R-:W-:-:S04]  /*9890*/  UISETP.NE.U32.AND UP0, UPT, UR4, URZ, UPT ;  /* 0x000000ff0400728c */ /* 0x004fc8000bf05070 */
[----:B------:R-:W-:-:S09]  /*98a0*/  UISETP.NE.AND.EX UP0, UPT, UR5, URZ, UPT, UP0 ;  /* 0x000000ff0500728c */ /* 0x000fd2000bf05300 */
[----:B------:R-:W-:Y:S05]  /*98b0*/  BRA.U UP0, `(.L_x_145) ;  /* 0x00000001000c7547 */ /* 0x000fea000b800000 */
[----:B------:R-:W-:-:S13]  /*98c0*/  FSETP.NEU.AND P0, PT, R49, RZ, PT ;  /* 0x000000ff3100720b */ /* 0x000fda0003f0d000 */
[----:B------:R-:W-:Y:S05]  /*98d0*/  @!P0 EXIT ;  /* 0x000000000000894d */ /* 0x000fea0003800000 */
[----:B------:R-:W-:Y:S05]  /*98e0*/  BRA `(.L_x_144) ;  /* 0x00000000002c7947 */ /* 0x000fea0003800000 */
.L_x_145:
[----:B------:R-:W-:Y:S01]  /*98f0*/  ISETP.NE.AND P0, PT, R108, RZ, PT ;  /* 0x000000ff6c00720c */ /* 0x000fe20003f05270 */
[----:B------:R-:W-:-:S12]  /*9900*/  BSSY.RECONVERGENT B0, `(.L_x_144) ;  /* 0x0000009000007945 */ /* 0x000fd80003800200 */
[----:B------:R-:W-:Y:S05]  /*9910*/  @P0 BRA `(.L_x_146) ;  /* 0x0000000000140947 */ /* 0x000fea0003800000 */
[----:B------:R-:W2:Y:S02]  /*9920*/  LDCU.64 UR4, c[0x0][0x888] ;  /* 0x00011100ff0477ac */ /* 0x000ea40008000a00 */
[----:B--2---:R-:W-:-:S04]  /*9930*/  ISETP.NE.U32.AND P0, PT, RZ, UR4, PT ;  /* 0x00000004ff007c0c */ /* 0x004fc8000bf05070 */
[----:B------:R-:W-:-:S13]  /*9940*/  ISETP.NE.AND.EX P0, PT, RZ, UR5, PT, P0 ;  /* 0x00000005ff007c0c */ /* 0x000fda000bf05300 */
[----:B------:R-:W-:Y:S05]  /*9950*/  @!P0 EXIT ;  /* 0x000000000000894d */ /* 0x000fea0003800000 */
[----:B------:R-:W-:Y:S05]  /*9960*/  BRA `(.L_x_147) ;  /* 0x0000000000087947 */ /* 0x000fea0003800000 */
.L_x_146:
[----:B------:R-:W-:-:S13]  /*9970*/  FSETP.NEU.AND P0, PT, R49, RZ, PT ;  /* 0x000000ff3100720b */ /* 0x000fda0003f0d000 */
[----:B------:R-:W-:Y:S05]  /*9980*/  @!P0 EXIT ;  /* 0x000000000000894d */ /* 0x000fea0003800000 */
.L_x_147:
[----:B------:R-:W-:Y:S05]  /*9990*/  BSYNC.RECONVERGENT B0 ;  /* 0x0000000000007941 */ /* 0x000fea0003800200 */
.L_x_144:
[----:B------:R-:W-:Y:S01]  /*99a0*/  ULEA UR4, UR51, UR48, 0x3 ;  /* 0x0000003033047291 */ /* 0x000fe2000f8e18ff */
[----:B------:R-:W-:-:S04]  /*99b0*/  DEPBAR.LE SB0, 0x0 ;  /* 0x000080000000791a */ /* 0x000fc80000000000 */
[----:B------:R-:W-:-:S04]  /*99c0*/  UIADD3 UR4, UPT, UPT, UR4, 0x50, URZ ;  /* 0x0000005004047890 */ /* 0x000fc8000fffe0ff */
[----:B------:R-:W-:-:S09]  /*99d0*/  UPRMT UR4, UR37, 0x654, UR4 ;  /* 0x0000065425047896 */ /* 0x000fd20008000004 */
[----:B------:R-:W-:Y:S01]  /*99e0*/  SYNCS.ARRIVE.TRANS64.RED.A1T0 RZ, [UR4], RZ ;  /* 0x000000ffffff79a7 */ /* 0x000fe20008100404 */
[----:B------:R-:W-:Y:S05]  /*99f0*/  EXIT ;  /* 0x000000000000794d */ /* 0x000fea0003800000 */
.L_x_24:
[----:B--2---:R2:W4:Y:S02]  /*9a00*/  SYNCS.PHASECHK.TRANS64.TRYWAIT P0, [R2+URZ+0xf0], R3 ;  /* 0x0000f003020075a7 */ /* 0x00452400080011ff */
[----:B----4-:R-:W-:Y:S05]  /*9a10*/  @!P0 NANOSLEEP.SYNCS 0x989680 ;  /* 0x009896800000895d */ /* 0x010fea0003900000 */
[----:B------:R-:W4:Y:S02]  /*9a20*/  @!P0 SYNCS.PHASECHK.TRANS64 P0, [R2+URZ+0xf0], R3 ;  /* 0x0000f003020085a7 */ /* 0x000f2400080010ff */
[----:B----4-:R-:W-:Y:S05]  /*9a30*/  @!P0 BRA `(.L_x_24) ;  /* 0xfffffffc00f08947 */ /* 0x010fea000383ffff */
[----:B------:R-:W-:Y:S05]  /*9a40*/  BRA `(.L_x_148) ;  /* 0xffffff7c00687947 */ /* 0x000fea000383ffff */
.L_x_27:
[----:B------:R-:W-:-:S07]  /*9a50*/  MOV R2, UR33 ;  /* 0x0000002100027c02 */ /* 0x000fce0008000f00 */
.L_x_149:
[----:B-1----:R1:W2:Y:S02]  /*9a60*/  SYNCS.PHASECHK.TRANS64.TRYWAIT P0, [R2+URZ+0x18], R4 ;  /* 0x00001804020075a7 */ /* 0x0022a400080011ff */
[----:B--2---:R-:W-:Y:S05]  /*9a70*/  @!P0 NANOSLEEP.SYNCS 0x989680 ;  /* 0x009896800000895d */ /* 0x004fea0003900000 */
[----:B------:R-:W2:Y:S02]  /*9a80*/  @!P0 SYNCS.PHASECHK.TRANS64 P0, [R2+URZ+0x18], R4 ;  /* 0x00001804020085a7 */ /* 0x000ea400080010ff */
[----:B--2---:R-:W-:Y:S05]  /*9a90*/  @!P0 BRA `(.L_x_149) ;  /* 0xfffffffc00f08947 */ /* 0x004fea000383ffff */
[----:B------:R-:W-:Y:S05]  /*9aa0*/  BRA `(.L_x_26) ;  /* 0xffffff7c00d07947 */ /* 0x000fea000383ffff */
.L_x_34:
[----:B-1----:R-:W-:-:S07]  /*9ab0*/  MOV R2, UR33 ;  /* 0x0000002100027c02 */ /* 0x002fce0008000f00 */
.L_x_150:
[----:B-1----:R1:W2:Y:S02]  /*9ac0*/  SYNCS.PHASECHK.TRANS64.TRYWAIT P0, [R2+URZ+0x18], R4 ;  /* 0x00001804020075a7 */ /* 0x0022a400080011ff */
[----:B--2---:R-:W-:Y:S05]  /*9ad0*/  @!P0 NANOSLEEP.SYNCS 0x989680 ;  /* 0x009896800000895d */ /* 0x004fea0003900000 */
[----:B------:R-:W2:Y:S02]  /*9ae0*/  @!P0 SYNCS.PHASECHK.TRANS64 P0, [R2+URZ+0x18], R4 ;  /* 0x00001804020085a7 */ /* 0x000ea400080010ff */
[----:B--2---:R-:W-:Y:S05]  /*9af0*/  @!P0 BRA `(.L_x_150) ;  /* 0xfffffffc00f08947 */ /* 0x004fea000383ffff */
[----:B------:R-:W-:Y:S05]  /*9b00*/  BRA `(.L_x_33) ;  /* 0xffffff8000bc7947 */ /* 0x000fea000383ffff */
.L_x_39:
[----:B-1----:R1:W2:Y:S02]  /*9b10*/  SYNCS.PHASECHK.TRANS64.TRYWAIT P0, [R2+URZ+0x80], R3 ;  /* 0x00008003020075a7 */ /* 0x0022a400080011ff */
[----:B--2---:R-:W-:Y:S05]  /*9b20*/  @!P0 NANOSLEEP.SYNCS 0x989680 ;  /* 0x009896800000895d */ /* 0x004fea0003900000 */
[----:B------:R-:W2:Y:S02]  /*9b30*/  @!P0 SYNCS.PHASECHK.TRANS64 P0, [R2+URZ+0x80], R3 ;  /* 0x00008003020085a7 */ /* 0x000ea400080010ff */
[----:B--2---:R-:W-:Y:S05]  /*9b40*/  @!P0 BRA `(.L_x_39) ;  /* 0xfffffffc00f08947 */ /* 0x004fea000383ffff */
[----:B------:R-:W-:Y:S05]  /*9b50*/  BRA `(.L_x_151) ;  /* 0xffffff8400887947 */ /* 0x000fea000383ffff */
.L_x_43:
[----:B---3--:R-:W-:-:S07]  /*9b60*/  MOV R0, UR4 ;  /* 0x0000000400007c02 */ /* 0x008fce0008000f00 */
.L_x_152:
[----:B-1----:R1:W2:Y:S02]  /*9b70*/  SYNCS.PHASECHK.TRANS64.TRYWAIT P0, [R0+URZ], R2 ;  /* 0x00000002000075a7 */ /* 0x0022a400080011ff */
[----:B--2---:R-:W-:Y:S05]  /*9b80*/  @!P0 NANOSLEEP.SYNCS 0x989680 ;  /* 0x009896800000895d */ /* 0x004fea0003900000 */
[----:B------:R-:W2:Y:S02]  /*9b90*/  @!P0 SYNCS.PHASECHK.TRANS64 P0, [R0+URZ], R2 ;  /* 0x00000002000085a7 */ /* 0x000ea400080010ff */
[----:B--2---:R-:W-:Y:S05]  /*9ba0*/  @!P0 BRA `(.L_x_152) ;  /* 0xfffffffc00f08947 */ /* 0x004fea000383ffff */
[----:B------:R-:W-:Y:S05]  /*9bb0*/  BRA `(.L_x_153) ;  /* 0xffffff8800f87947 */ /* 0x000fea000383ffff */
.L_x_44:
[----:B---3--:R-:W-:-:S07]  /*9bc0*/  MOV R0, UR4 ;  /* 0x0000000400007c02 */ /* 0x008fce0008000f00 */
.L_x_154:
[----:B-1----:R1:W2:Y:S02]  /*9bd0*/  SYNCS.PHASECHK.TRANS64.TRYWAIT P0, [R0+URZ], R2 ;  /* 0x00000002000075a7 */ /* 0x0022a400080011ff */
[----:B--2---:R-:W-:Y:S05]  /*9be0*/  @!P0 NANOSLEEP.SYNCS 0x989680 ;  /* 0x009896800000895d */ /* 0x004fea0003900000 */
[----:B------:R-:W2:Y:S02]  /*9bf0*/  @!P0 SYNCS.PHASECHK.TRANS64 P0, [R0+URZ], R2 ;  /* 0x00000002000085a7 */ /* 0x000ea400080010ff */
[----:B--2---:R-:W-:Y:S05]  /*9c00*/  @!P0 BRA `(.L_x_154) ;  /* 0xfffffffc00f08947 */ /* 0x004fea000383ffff */
[----:B------:R-:W-:Y:S05]  /*9c10*/  BRA `(.L_x_155) ;  /* 0xffffff8c00047947 */ /* 0x000fea000383ffff */
.L_x_47:
[----:B-1----:R1:W2:Y:S02]  /*9c20*/  SYNCS.PHASECHK.TRANS64.TRYWAIT P0, [R0+URZ+0xe0], R4 ;  /* 0x0000e004000075a7 */ /* 0x0022a400080011ff */
[----:B--2---:R-:W-:Y:S05]  /*9c30*/  @!P0 NANOSLEEP.SYNCS 0x989680 ;  /* 0x009896800000895d */ /* 0x004fea0003900000 */
[----:B------:R-:W2:Y:S02]  /*9c40*/  @!P0 SYNCS.PHASECHK.TRANS64 P0, [R0+URZ+0xe0], R4 ;  /* 0x0000e004000085a7 */ /* 0x000ea400080010ff */
[----:B--2---:R-:W-:Y:S05]  /*9c50*/  @!P0 BRA `(.L_x_47) ;  /* 0xfffffffc00f08947 */ /* 0x004fea000383ffff */
[----:B------:R-:W-:Y:S05]  /*9c60*/  BRA `(.L_x_156) ;  /* 0xffffff8c00647947 */ /* 0x000fea000383ffff */
.L_x_48:
[----:B------:R-:W-:-:S07]  /*9c70*/  MOV R0, UR5 ;  /* 0x0000000500007c02 */ /* 0x000fce0008000f00 */
.L_x_157:
[----:B-1----:R1:W2:Y:S02]  /*9c80*/  SYNCS.PHASECHK.TRANS64.TRYWAIT P0, [R0+URZ+0x90], R5 ;  /* 0x00009005000075a7 */ /* 0x0022a400080011ff */
[----:B--2---:R-:W-:Y:S05]  /*9c90*/  @!P0 NANOSLEEP.SYNCS 0x989680 ;  /* 0x009896800000895d */ /* 0x004fea0003900000 */
[----:B------:R-:W2:Y:S02]  /*9ca0*/  @!P0 SYNCS.PHASECHK.TRANS64 P0, [R0+URZ+0x90], R5 ;  /* 0x00009005000085a7 */ /* 0x000ea400080010ff */
[----:B--2---:R-:W-:Y:S05]  /*9cb0*/  @!P0 BRA `(.L_x_157) ;  /* 0xfffffffc00f08947 */ /* 0x004fea000383ffff */
[----:B------:R-:W-:Y:S05]  /*9cc0*/  BRA `(.L_x_158) ;  /* 0xffffff8c00747947 */ /* 0x000fea000383ffff */
.L_x_49:
[----:B-1----:R1:W2:Y:S02]  /*9cd0*/  SYNCS.PHASECHK.TRANS64.TRYWAIT P1, [R0+URZ+0x80], R4 ;  /* 0x00008004000075a7 */ /* 0x0022a400080211ff */
[----:B--2---:R-:W-:Y:S05]  /*9ce0*/  @!P1 NANOSLEEP.SYNCS 0x989680 ;  /* 0x009896800000995d */ /* 0x004fea0003900000 */
[----:B------:R-:W2:Y:S02]  /*9cf0*/  @!P1 SYNCS.PHASECHK.TRANS64 P1, [R0+URZ+0x80], R4 ;  /* 0x00008004000095a7 */ /* 0x000ea400080210ff */
[----:B--2---:R-:W-:Y:S05]  /*9d00*/  @!P1 BRA `(.L_x_49) ;  /* 0xfffffffc00f09947 */ /* 0x004fea000383ffff */
[----:B------:R-:W-:Y:S05]  /*9d10*/  BRA `(.L_x_159) ;  /* 0xffffff8c00a47947 */ /* 0x000fea000383ffff */
.L_x_52:
[----:B------:R-:W-:-:S07]  /*9d20*/  MOV R0, UR5 ;  /* 0x0000000500007c02 */ /* 0x000fce0008000f00 */
.L_x_160:
[----:B-1----:R1:W2:Y:S02]  /*9d30*/  SYNCS.PHASECHK.TRANS64.TRYWAIT P0, [R0+URZ+0x90], R2 ;  /* 0x00009002000075a7 */ /* 0x0022a400080011ff */
[----:B--2---:R-:W-:Y:S05]  /*9d40*/  @!P0 NANOSLEEP.SYNCS 0x989680 ;  /* 0x009896800000895d */ /* 0x004fea0003900000 */
[----:B------:R-:W2:Y:S02]  /*9d50*/  @!P0 SYNCS.PHASECHK.TRANS64 P0, [R0+URZ+0x90], R2 ;  /* 0x00009002000085a7 */ /* 0x000ea400080010ff */
[----:B--2---:R-:W-:Y:S05]  /*9d60*/  @!P0 BRA `(.L_x_160) ;  /* 0xfffffffc00f08947 */ /* 0x004fea000383ffff */
[----:B------:R-:W-:Y:S05]  /*9d70*/  BRA `(.L_x_51) ;  /* 0xffffff8c00f87947 */ /* 0x000fea000383ffff */
.L_x_61:
[----:B-1----:R-:W-:-:S04]  /*9d80*/  MOV R4, UR6 ;  /* 0x0000000600047c02 */ /* 0x002fc80008000f00 */
[----:B------:R1:W2:Y:S03]  /*9d90*/  SYNCS.PHASECHK.TRANS64.TRYWAIT P0, [R4+URZ+0x8], R5 ;  /* 0x00000805040075a7 */ /* 0x0002a600080011ff */
[----:B--2---:R-:W-:Y:S05]  /*9da0*/  @!P0 NANOSLEEP.SYNCS 0x989680 ;  /* 0x009896800000895d */ /* 0x004fea0003900000 */
[----:B------:R-:W2:Y:S02]  /*9db0*/  @!P0 SYNCS.PHASECHK.TRANS64 P0, [R4+URZ+0x8], R5 ;  /* 0x00000805040085a7 */ /* 0x000ea400080010ff */
[----:B--2---:R-:W-:Y:S05]  /*9dc0*/  @!P0 BRA `(.L_x_61) ;  /* 0xfffffffc00ec8947 */ /* 0x004fea000383ffff */
[----:B------:R-:W-:Y:S05]  /*9dd0*/  BRA `(.L_x_60) ;  /* 0xffffff9000ac7947 */ /* 0x000fea000383ffff */
.L_x_63:
[----:B------:R-:W-:Y:S01]  /*9de0*/  BSSY B0, `(.L_x_161) ;  /* 0x0000006000007945 */ /* 0x000fe20003800000 */
[----:B------:R-:W-:-:S07]  /*9df0*/  MOV R15, 0xffffffff ;  /* 0xffffffff000f7802 */ /* 0x000fce0000000f00 */
[----:B-1---5:R-:W-:Y:S05]  /*9e00*/  WARPSYNC.COLLECTIVE R15, `(.L_x_162) ;  /* 0x000000000f0c7348 */ /* 0x022fea0003c00000 */
[----:B------:R-:W-:Y:S02]  /*9e10*/  ELECT P6, UR79, PT ;  /* 0x00000000004f782f */ /* 0x000fe400038c0000 */
[----:B------:R-:W-:Y:S01]  /*9e20*/  MOV R14, UR79 ;  /* 0x0000004f000e7c02 */ /* 0x000fe20008000f00 */
[----:B-1---5:R-:W-:Y:S10]  /*9e30*/  ENDCOLLECTIVE ;  /* 0x000000000000791b */ /* 0x022ff40003800000 */
.L_x_162:
[----:B------:R-:W-:Y:S05]  /*9e40*/  BSYNC B0 ;  /* 0x0000000000007941 */ /* 0x000fea0003800000 */
.L_x_161:
[----:B------:R-:W-:Y:S05]  /*9e50*/  BRA `(.L_x_163) ;  /* 0xffffff9000dc7947 */ /* 0x000fea000383ffff */
.L_x_65:
[----:B-1----:R-:W-:-:S04]  /*9e60*/  MOV R2, UR6 ;  /* 0x0000000600027c02 */ /* 0x002fc80008000f00 */
[----:B------:R1:W2:Y:S03]  /*9e70*/  SYNCS.PHASECHK.TRANS64.TRYWAIT P0, [R2+URZ+0x8], R3 ;  /* 0x00000803020075a7 */ /* 0x0002a600080011ff */
[----:B--2---:R-:W-:Y:S05]  /*9e80*/  @!P0 NANOSLEEP.SYNCS 0x989680 ;  /* 0x009896800000895d */ /* 0x004fea0003900000 */
[----:B------:R-:W2:Y:S02]  /*9e90*/  @!P0 SYNCS.PHASECHK.TRANS64 P0, [R2+URZ+0x8], R3 ;  /* 0x00000803020085a7 */ /* 0x000ea400080010ff */
[----:B--2---:R-:W-:Y:S05]  /*9ea0*/  @!P0 BRA `(.L_x_65) ;  /* 0xfffffffc00ec8947 */ /* 0x004fea000383ffff */
[----:B------:R-:W-:Y:S05]  /*9eb0*/  BRA `(.L_x_64) ;  /* 0xffffff9000e07947 */ /* 0x000fea000383ffff */
.L_x_66:
[----:B-1----:R1:W2:Y:S02]  /*9ec0*/  SYNCS.PHASECHK.TRANS64.TRYWAIT P0, [R0+URZ+0x80], R4 ;  /* 0x00008004000075a7 */ /* 0x0022a400080011ff */
[----:B--2---:R-:W-:Y:S05]  /*9ed0*/  @!P0 NANOSLEEP.SYNCS 0x989680 ;  /* 0x009896800000895d */ /* 0x004fea0003900000 */
[----:B------:R-:W2:Y:S02]  /*9ee0*/  @!P0 SYNCS.PHASECHK.TRANS64 P0, [R0+URZ+0x80], R4 ;  /* 0x00008004000085a7 */ /* 0x000ea400080010ff */
[----:B--2---:R-:W-:Y:S05]  /*9ef0*/  @!P0 BRA `(.L_x_66) ;  /* 0xfffffffc00f08947 */ /* 0x004fea000383ffff */
[----:B------:R-:W-:Y:S05]  /*9f00*/  BRA `(.L_x_164) ;  /* 0xffffff9400ec7947 */ /* 0x000fea000383ffff */
.L_x_68:
[----:B------:R-:W-:-:S07]  /*9f10*/  MOV R0, UR8 ;  /* 0x0000000800007c02 */ /* 0x000fce0008000f00 */
.L_x_165:
[----:B-1----:R1:W2:Y:S02]  /*9f20*/  SYNCS.PHASECHK.TRANS64.TRYWAIT P0, [R0+URZ+0xc0], R4 ;  /* 0x0000c004000075a7 */ /* 0x0022a400080011ff */
[----:B--2---:R-:W-:Y:S05]  /*9f30*/  @!P0 NANOSLEEP.SYNCS 0x989680 ;  /* 0x009896800000895d */ /* 0x004fea0003900000 */
[----:B------:R-:W2:Y:S02]  /*9f40*/  @!P0 SYNCS.PHASECHK.TRANS64 P0, [R0+URZ+0xc0], R4 ;  /* 0x0000c004000085a7 */ /* 0x000ea400080010ff */
[----:B--2---:R-:W-:Y:S05]  /*9f50*/  @!P0 BRA `(.L_x_165) ;  /* 0xfffffffc00f08947 */ /* 0x004fea000383ffff */
[----:B------:R-:W-:Y:S05]  /*9f60*/  BRA `(.L_x_166) ;  /* 0xffffff9800387947 */ /* 0x000fea000383ffff */
.L_x_71:
[----:B------:R-:W-:Y:S07]  /*9f70*/  MOV R0, UR14 ;  /* 0x0000000e00007c02 */ /* 0x000fee0008000f00 */
.L_x_167:
[----:B-1----:R1:W2:Y:S02]  /*9f80*/  SYNCS.PHASECHK.TRANS64.TRYWAIT P0, [R0+URZ], R4 ;  /* 0x00000004000075a7 */ /* 0x0022a400080011ff */
[----:B--2---:R-:W-:Y:S05]  /*9f90*/  @!P0 NANOSLEEP.SYNCS 0x989680 ;  /* 0x009896800000895d */ /* 0x004fea0003900000 */
[----:B------:R-:W2:Y:S02]  /*9fa0*/  @!P0 SYNCS.PHASECHK.TRANS64 P0, [R0+URZ], R4 ;  /* 0x00000004000085a7 */ /* 0x000ea400080010ff */
[----:B--2---:R-:W-:Y:S05]  /*9fb0*/  @!P0 BRA `(.L_x_167) ;  /* 0xfffffffc00f08947 */ /* 0x004fea000383ffff */
[----:B------:R-:W-:Y:S05]  /*9fc0*/  BRA `(.L_x_70) ;  /* 0xffffff98004c7947 */ /* 0x000fea000383ffff */
.L_x_75:
[----:B-1----:R-:W-:-:S07]  /*9fd0*/  MOV R0, UR8 ;  /* 0x0000000800007c02 */ /* 0x002fce0008000f00 */
.L_x_168:
[----:B-1----:R1:W2:Y:S02]  /*9fe0*/  SYNCS.PHASECHK.TRANS64.TRYWAIT P0, [R0+URZ], R2 ;  /* 0x00000002000075a7 */ /* 0x0022a400080011ff */
[----:B--2---:R-:W-:Y:S05]  /*9ff0*/  @!P0 NANOSLEEP.SYNCS 0x989680 ;  /* 0x009896800000895d */ /* 0x004fea0003900000 */
[----:B------:R-:W2:Y:S02]  /*a000*/  @!P0 SYNCS.PHASECHK.TRANS64 P0, [R0+URZ], R2 ;  /* 0x00000002000085a7 */ /* 0x000ea400080010ff */
[----:B--2---:R-:W-:Y:S05]  /*a010*/  @!P0 BRA `(.L_x_168) ;  /* 0xfffffffc00f08947 */ /* 0x004fea000383ffff */
[----:B------:R-:W-:Y:S05]  /*a020*/  BRA `(.L_x_169) ;  /* 0xffffff9c00907947 */ /* 0x000fea000383ffff */
.L_x_76:
[----:B------:R-:W-:-:S07]  /*a030*/  MOV R0, UR8 ;  /* 0x0000000800007c02 */ /* 0x000fce0008000f00 */
.L_x_170:
[----:B-1----:R1:W2:Y:S02]  /*a040*/  SYNCS.PHASECHK.TRANS64.TRYWAIT P0, [R0+URZ], R3 ;  /* 0x00000003000075a7 */ /* 0x0022a400080011ff */
[----:B--2---:R-:W-:Y:S05]  /*a050*/  @!P0 NANOSLEEP.SYNCS 0x989680 ;  /* 0x009896800000895d */ /* 0x004fea0003900000 */
[----:B------:R-:W2:Y:S02]  /*a060*/  @!P0 SYNCS.PHASECHK.TRANS64 P0, [R0+URZ], R3 ;  /* 0x00000003000085a7 */ /* 0x000ea400080010ff */
[----:B--2---:R-:W-:Y:S05]  /*a070*/  @!P0 BRA `(.L_x_170) ;  /* 0xfffffffc00f08947 */ /* 0x004fea000383ffff */
[----:B------:R-:W-:Y:S05]  /*a080*/  BRA `(.L_x_171) ;  /* 0xffffff9c009c7947 */ /* 0x000fea000383ffff */
.L_x_77:
[----:B------:R-:W-:-:S07]  /*a090*/  MOV R0, UR8 ;  /* 0x0000000800007c02 */ /* 0x000fce0008000f00 */
.L_x_172:
[----:B-1----:R1:W2:Y:S02]  /*a0a0*/  SYNCS.PHASECHK.TRANS64.TRYWAIT P0, [R0+URZ], R3 ;  /* 0x00000003000075a7 */ /* 0x0022a400080011ff */
[----:B--2---:R-:W-:Y:S05]  /*a0b0*/  @!P0 NANOSLEEP.SYNCS 0x989680 ;  /* 0x009896800000895d */ /* 0x004fea0003900000 */
[----:B------:R-:W2:Y:S02]  /*a0c0*/  @!P0 SYNCS.PHASECHK.TRANS64 P0, [R0+URZ], R3 ;  /* 0x00000003000085a7 */ /* 0x000ea400080010ff */
[----:B--2---:R-:W-:Y:S05]  /*a0d0*/  @!P0 BRA `(.L_x_172) ;  /* 0xfffffffc00f08947 */ /* 0x004fea000383ffff */
[----:B------:R-:W-:Y:S05]  /*a0e0*/  BRA `(.L_x_173) ;  /* 0xffffff9c00a87947 */ /* 0x000fea000383ffff */
.L_x_80:
[----:B------:R-:W-:-:S07]  /*a0f0*/  MOV R0, UR7 ;  /* 0x0000000700007c02 */ /* 0x000fce0008000f00 */
.L_x_174:
[----:B-1----:R1:W2:Y:S02]  /*a100*/  SYNCS.PHASECHK.TRANS64.TRYWAIT P1, [R0+URZ+0x100], R2 ;  /* 0x00010002000075a7 */ /* 0x0022a400080211ff */
[----:B--2---:R-:W-:Y:S05]  /*a110*/  @!P1 NANOSLEEP.SYNCS 0x989680 ;  /* 0x009896800000995d */ /* 0x004fea0003900000 */
[----:B------:R-:W2:Y:S02]  /*a120*/  @!P1 SYNCS.PHASECHK.TRANS64 P1, [R0+URZ+0x100], R2 ;  /* 0x00010002000095a7 */ /* 0x000ea400080210ff */
[----:B--2---:R-:W-:Y:S05]  /*a130*/  @!P1 BRA `(.L_x_174) ;  /* 0xfffffffc00f09947 */ /* 0x004fea000383ffff */
[----:B------:R-:W-:Y:S05]  /*a140*/  BRA `(.L_x_175) ;  /* 0xffffff9c00f47947 */ /* 0x000fea000383ffff */
.L_x_85:
[----:B--2---:R2:W4:Y:S02]  /*a150*/  SYNCS.PHASECHK.TRANS64.TRYWAIT P0, [R0+URZ+0x80], R2 ;  /* 0x00008002000075a7 */ /* 0x00452400080011ff */
[----:B----4-:R-:W-:Y:S05]  /*a160*/  @!P0 NANOSLEEP.SYNCS 0x989680 ;  /* 0x009896800000895d */ /* 0x010fea0003900000 */
[----:B------:R-:W4:Y:S02]  /*a170*/  @!P0 SYNCS.PHASECHK.TRANS64 P0, [R0+URZ+0x80], R2 ;  /* 0x00008002000085a7 */ /* 0x000f2400080010ff */
[----:B----4-:R-:W-:Y:S05]  /*a180*/  @!P0 BRA `(.L_x_85) ;  /* 0xfffffffc00f08947 */ /* 0x010fea000383ffff */
[----:B------:R-:W-:Y:S05]  /*a190*/  BRA `(.L_x_176) ;  /* 0xffffffa400087947 */ /* 0x000fea000383ffff */
.L_x_88:
[----:B------:R-:W-:Y:S07]  /*a1a0*/  MOV R0, UR7 ;  /* 0x0000000700007c02 */ /* 0x000fee0008000f00 */
.L_x_177:
[----:B--2---:R2:W4:Y:S02]  /*a1b0*/  SYNCS.PHASECHK.TRANS64.TRYWAIT P0, [R0+URZ+0x78], R2 ;  /* 0x00007802000075a7 */ /* 0x00452400080011ff */
[----:B----4-:R-:W-:Y:S05]  /*a1c0*/  @!P0 NANOSLEEP.SYNCS 0x989680 ;  /* 0x009896800000895d */ /* 0x010fea0003900000 */
[----:B------:R-:W4:Y:S02]  /*a1d0*/  @!P0 SYNCS.PHASECHK.TRANS64 P0, [R0+URZ+0x78], R2 ;  /* 0x00007802000085a7 */ /* 0x000f2400080010ff */
[----:B----4-:R-:W-:Y:S05]  /*a1e0*/  @!P0 BRA `(.L_x_177) ;  /* 0xfffffffc00f08947 */ /* 0x010fea000383ffff */
[----:B------:R-:W-:Y:S05]  /*a1f0*/  BRA `(.L_x_87) ;  /* 0xffffffa400e87947 */ /* 0x000fea000383ffff */
.L_x_91:
[----:B------:R-:W-:Y:S07]  /*a200*/  MOV R0, UR7 ;  /* 0x0000000700007c02 */ /* 0x000fee0008000f00 */
.L_x_178:
[----:B-1----:R1:W2:Y:S02]  /*a210*/  SYNCS.PHASECHK.TRANS64.TRYWAIT P0, [R0+URZ+0x50], R14 ;  /* 0x0000500e000075a7 */ /* 0x0022a400080011ff */
[----:B--2---:R-:W-:Y:S05]  /*a220*/  @!P0 NANOSLEEP.SYNCS 0x989680 ;  /* 0x009896800000895d */ /* 0x004fea0003900000 */
[----:B------:R-:W2:Y:S02]  /*a230*/  @!P0 SYNCS.PHASECHK.TRANS64 P0, [R0+URZ+0x50], R14 ;  /* 0x0000500e000085a7 */ /* 0x000ea400080010ff */
[----:B--2---:R-:W-:Y:S05]  /*a240*/  @!P0 BRA `(.L_x_178) ;  /* 0xfffffffc00f08947 */ /* 0x004fea000383ffff */
[----:B------:R-:W-:Y:S05]  /*a250*/  BRA `(.L_x_179) ;  /* 0xffffffa800607947 */ /* 0x000fea000383ffff */
.L_x_92:
[----:B------:R-:W-:Y:S07]  /*a260*/  MOV R0, UR7 ;  /* 0x0000000700007c02 */ /* 0x000fee0008000f00 */
.L_x_180:
[----:B-1----:R1:W2:Y:S02]  /*a270*/  SYNCS.PHASECHK.TRANS64.TRYWAIT P0, [R0+URZ+0x58], R14 ;  /* 0x0000580e000075a7 */ /* 0x0022a400080011ff */
[----:B--2---:R-:W-:Y:S05]  /*a280*/  @!P0 NANOSLEEP.SYNCS 0x989680 ;  /* 0x009896800000895d */ /* 0x004fea0003900000 */
[----:B------:R-:W2:Y:S02]  /*a290*/  @!P0 SYNCS.PHASECHK.TRANS64 P0, [R0+URZ+0x58], R14 ;  /* 0x0000580e000085a7 */ /* 0x000ea400080010ff */
[----:B--2---:R-:W-:Y:S05]  /*a2a0*/  @!P0 BRA `(.L_x_180) ;  /* 0xfffffffc00f08947 */ /* 0x004fea000383ffff */
[----:B------:R-:W-:Y:S05]  /*a2b0*/  BRA `(.L_x_181) ;  /* 0xffffffa800b87947 */ /* 0x000fea000383ffff */
.L_x_93:
[----:B------:R-:W-:Y:S07]  /*a2c0*/  MOV R0, UR7 ;  /* 0x0000000700007c02 */ /* 0x000fee0008000f00 */
.L_x_182:
[----:B-1----:R1:W2:Y:S02]  /*a2d0*/  SYNCS.PHASECHK.TRANS64.TRYWAIT P0, [R0+URZ+0x60], R14 ;  /* 0x0000600e000075a7 */ /* 0x0022a400080011ff */
[----:B--2---:R-:W-:Y:S05]  /*a2e0*/  @!P0 NANOSLEEP.SYNCS 0x989680 ;  /* 0x009896800000895d */ /* 0x004fea0003900000 */
[----:B------:R-:W2:Y:S02]  /*a2f0*/  @!P0 SYNCS.PHASECHK.TRANS64 P0, [R0+URZ+0x60], R14 ;  /* 0x0000600e000085a7 */ /* 0x000ea400080010ff */
[----:B--2---:R-:W-:Y:S05]  /*a300*/  @!P0 BRA `(.L_x_182) ;  /* 0xfffffffc00f08947 */ /* 0x004fea000383ffff */
[----:B------:R-:W-:Y:S05]  /*a310*/  BRA `(.L_x_183) ;  /* 0xffffffac00147947 */ /* 0x000fea000383ffff */
.L_x_94:
[----:B------:R-:W-:Y:S07]  /*a320*/  MOV R0, UR7 ;  /* 0x0000000700007c02 */ /* 0x000fee0008000f00 */
.L_x_184:
[----:B-1----:R1:W2:Y:S02]  /*a330*/  SYNCS.PHASECHK.TRANS64.TRYWAIT P0, [R0+URZ+0x68], R14 ;  /* 0x0000680e000075a7 */ /* 0x0022a400080011ff */
[----:B--2---:R-:W-:Y:S05]  /*a340*/  @!P0 NANOSLEEP.SYNCS 0x989680 ;  /* 0x009896800000895d */ /* 0x004fea0003900000 */
[----:B------:R-:W2:Y:S02]  /*a350*/  @!P0 SYNCS.PHASECHK.TRANS64 P0, [R0+URZ+0x68], R14 ;  /* 0x0000680e000085a7 */ /* 0x000ea400080010ff */
[----:B--2---:R-:W-:Y:S05]  /*a360*/  @!P0 BRA `(.L_x_184) ;  /* 0xfffffffc00f08947 */ /* 0x004fea000383ffff */
[----:B------:R-:W-:Y:S05]  /*a370*/  BRA `(.L_x_185) ;  /* 0xffffffac00b47947 */ /* 0x000fea000383ffff */
.L_x_96:
[----:B------:R-:W-:-:S07]  /*a380*/  MOV R0, UR7 ;  /* 0x0000000700007c02 */ /* 0x000fce0008000f00 */
.L_x_186:
[----:B-1----:R1:W4:Y:S02]  /*a390*/  SYNCS.PHASECHK.TRANS64.TRYWAIT P0, [R0+URZ+0x50], R2 ;  /* 0x00005002000075a7 */ /* 0x00232400080011ff */
[----:B----4-:R-:W-:Y:S05]  /*a3a0*/  @!P0 NANOSLEEP.SYNCS 0x989680 ;  /* 0x009896800000895d */ /* 0x010fea0003900000 */
[----:B------:R-:W4:Y:S02]  /*a3b0*/  @!P0 SYNCS.PHASECHK.TRANS64 P0, [R0+URZ+0x50], R2 ;  /* 0x00005002000085a7 */ /* 0x000f2400080010ff */
[----:B----4-:R-:W-:Y:S05]  /*a3c0*/  @!P0 BRA `(.L_x_186) ;  /* 0xfffffffc00f08947 */ /* 0x010fea000383ffff */
[----:B------:R-:W-:Y:S05]  /*a3d0*/  BRA `(.L_x_187) ;  /* 0xffffffb0003c7947 */ /* 0x000fea000383ffff */
.L_x_97:
[----:B-1----:R-:W-:-:S07]  /*a3e0*/  MOV R0, UR7 ;  /* 0x0000000700007c02 */ /* 0x002fce0008000f00 */
.L_x_188:
[----:B-1----:R1:W4:Y:S02]  /*a3f0*/  SYNCS.PHASECHK.TRANS64.TRYWAIT P0, [R0+URZ+0x58], R2 ;  /* 0x00005802000075a7 */ /* 0x00232400080011ff */
[----:B----4-:R-:W-:Y:S05]  /*a400*/  @!P0 NANOSLEEP.SYNCS 0x989680 ;  /* 0x009896800000895d */ /* 0x010fea0003900000 */
[----:B------:R-:W4:Y:S02]  /*a410*/  @!P0 SYNCS.PHASECHK.TRANS64 P0, [R0+URZ+0x58], R2 ;  /* 0x00005802000085a7 */ /* 0x000f2400080010ff */
[----:B----4-:R-:W-:Y:S05]  /*a420*/  @!P0 BRA `(.L_x_188) ;  /* 0xfffffffc00f08947 */ /* 0x010fea000383ffff */
[----:B------:R-:W-:Y:S05]  /*a430*/  BRA `(.L_x_189) ;  /* 0xffffffb0002c7947 */ /* 0x000fea000383ffff */
.L_x_98:
[----:B-1----:R-:W-:-:S07]  /*a440*/  MOV R0, UR7 ;  /* 0x0000000700007c02 */ /* 0x002fce0008000f00 */
.L_x_190:
[----:B-1----:R1:W4:Y:S02]  /*a450*/  SYNCS.PHASECHK.TRANS64.TRYWAIT P0, [R0+URZ+0x60], R2 ;  /* 0x00006002000075a7 */ /* 0x00232400080011ff */
[----:B----4-:R-:W-:Y:S05]  /*a460*/  @!P0 NANOSLEEP.SYNCS 0x989680 ;  /* 0x009896800000895d */ /* 0x010fea0003900000 */
[----:B------:R-:W4:Y:S02]  /*a470*/  @!P0 SYNCS.PHASECHK.TRANS64 P0, [R0+URZ+0x60], R2 ;  /* 0x00006002000085a7 */ /* 0x000f2400080010ff */
[----:B----4-:R-:W-:Y:S05]  /*a480*/  @!P0 BRA `(.L_x_190) ;  /* 0xfffffffc00f08947 */ /* 0x010fea000383ffff */
[----:B------:R-:W-:Y:S05]  /*a490*/  BRA `(.L_x_191) ;  /* 0xffffffb0001c7947 */ /* 0x000fea000383ffff */
.L_x_100:
[----:B--2---:R2:W3:Y:S02]  /*a4a0*/  SYNCS.PHASECHK.TRANS64.TRYWAIT P0, [R0+URZ+0x80], R2 ;  /* 0x00008002000075a7 */ /* 0x0044e400080011ff */
[----:B---3--:R-:W-:Y:S05]  /*a4b0*/  @!P0 NANOSLEEP.SYNCS 0x989680 ;  /* 0x009896800000895d */ /* 0x008fea0003900000 */
[----:B------:R-:W3:Y:S02]  /*a4c0*/  @!P0 SYNCS.PHASECHK.TRANS64 P0, [R0+URZ+0x80], R2 ;  /* 0x00008002000085a7 */ /* 0x000ee400080010ff */
[----:B---3--:R-:W-:Y:S05]  /*a4d0*/  @!P0 BRA `(.L_x_100) ;  /* 0xfffffffc00f08947 */ /* 0x008fea000383ffff */
[----:B------:R-:W-:Y:S05]  /*a4e0*/  BRA `(.L_x_192) ;  /* 0xffffffb000f87947 */ /* 0x000fea000383ffff */
.L_x_111:
[----:B-1----:R-:W-:Y:S04]  /*a4f0*/  MOV R2, UR48 ;  /* 0x0000003000027c02 */ /* 0x002fe80008000f00 */
[----:B------:R1:W3:Y:S03]  /*a500*/  SYNCS.PHASECHK.TRANS64.TRYWAIT P1, [R2+URZ+0x30], R3 ;  /* 0x00003003020075a7 */ /* 0x0002e600080211ff */
[----:B---3--:R-:W-:Y:S05]  /*a510*/  @!P1 NANOSLEEP.SYNCS 0x989680 ;  /* 0x009896800000995d */ /* 0x008fea0003900000 */
[----:B------:R-:W3:Y:S02]  /*a520*/  @!P1 SYNCS.PHASECHK.TRANS64 P1, [R2+URZ+0x30], R3 ;  /* 0x00003003020095a7 */ /* 0x000ee400080210ff */
[----:B---3--:R-:W-:Y:S05]  /*a530*/  @!P1 BRA `(.L_x_111) ;  /* 0xfffffffc00ec9947 */ /* 0x008fea000383ffff */
[----:B------:R-:W-:Y:S05]  /*a540*/  BRA `(.L_x_110) ;  /* 0xffffffc000047947 */ /* 0x000fea000383ffff */
.L_x_113:
[----:B-1----:R1:W4:Y:S02]  /*a550*/  SYNCS.PHASECHK.TRANS64.TRYWAIT P0, [R112+URZ+0xa0], R0 ;  /* 0x0000a000700075a7 */ /* 0x00232400080011ff */
[----:B----4-:R-:W-:Y:S05]  /*a560*/  @!P0 NANOSLEEP.SYNCS 0x989680 ;  /* 0x009896800000895d */ /* 0x010fea0003900000 */
[----:B------:R-:W4:Y:S02]  /*a570*/  @!P0 SYNCS.PHASECHK.TRANS64 P0, [R112+URZ+0xa0], R0 ;  /* 0x0000a000700085a7 */ /* 0x000f2400080010ff */
[----:B----4-:R-:W-:Y:S05]  /*a580*/  @!P0 BRA `(.L_x_113) ;  /* 0xfffffffc00f08947 */ /* 0x010fea000383ffff */
[----:B------:R-:W-:Y:S05]  /*a590*/  BRA `(.L_x_112) ;  /* 0xffffffc0002c7947 */ /* 0x000fea000383ffff */
.L_x_122:
[----:B--2---:R2:W4:Y:S02]  /*a5a0*/  SYNCS.PHASECHK.TRANS64.TRYWAIT P0, [R2+URZ+0x30], R0 ;  /* 0x00003000020075a7 */ /* 0x00452400080011ff */
[----:B----4-:R-:W-:Y:S05]  /*a5b0*/  @!P0 NANOSLEEP.SYNCS 0x989680 ;  /* 0x009896800000895d */ /* 0x010fea0003900000 */
[----:B------:R-:W4:Y:S02]  /*a5c0*/  @!P0 SYNCS.PHASECHK.TRANS64 P0, [R2+URZ+0x30], R0 ;  /* 0x00003000020085a7 */ /* 0x000f2400080010ff */
[----:B----4-:R-:W-:Y:S05]  /*a5d0*/  @!P0 BRA `(.L_x_122) ;  /* 0xfffffffc00f08947 */ /* 0x010fea000383ffff */
[----:B------:R-:W-:Y:S05]  /*a5e0*/  BRA `(.L_x_121) ;  /* 0xffffffcc00187947 */ /* 0x000fea000383ffff */
.L_x_130:
[----:B--2---:R2:W4:Y:S02]  /*a5f0*/  SYNCS.PHASECHK.TRANS64.TRYWAIT P0, [R0+URZ+0x30], R6 ;  /* 0x00003006000075a7 */ /* 0x00452400080011ff */
[----:B----4-:R-:W-:Y:S05]  /*a600*/  @!P0 NANOSLEEP.SYNCS 0x989680 ;  /* 0x009896800000895d */ /* 0x010fea0003900000 */
[----:B------:R-:W4:Y:S02]  /*a610*/  @!P0 SYNCS.PHASECHK.TRANS64 P0, [R0+URZ+0x30], R6 ;  /* 0x00003006000085a7 */ /* 0x000f2400080010ff */
[----:B----4-:R-:W-:Y:S05]  /*a620*/  @!P0 BRA `(.L_x_130) ;  /* 0xfffffffc00f08947 */ /* 0x010fea000383ffff */
[----:B------:R-:W-:Y:S05]  /*a630*/  BRA `(.L_x_129) ;  /* 0xffffffd8002c7947 */ /* 0x000fea000383ffff */
.L_x_138:
[----:B--2---:R2:W4:Y:S02]  /*a640*/  SYNCS.PHASECHK.TRANS64.TRYWAIT P0, [R0+URZ+0x30], R5 ;  /* 0x00003005000075a7 */ /* 0x00452400080011ff */
[----:B----4-:R-:W-:Y:S05]  /*a650*/  @!P0 NANOSLEEP.SYNCS 0x989680 ;  /* 0x009896800000895d */ /* 0x010fea0003900000 */
[----:B------:R-:W4:Y:S02]  /*a660*/  @!P0 SYNCS.PHASECHK.TRANS64 P0, [R0+URZ+0x30], R5 ;  /* 0x00003005000085a7 */ /* 0x000f2400080010ff */
[----:B----4-:R-:W-:Y:S05]  /*a670*/  @!P0 BRA `(.L_x_138) ;  /* 0xfffffffc00f08947 */ /* 0x010fea000383ffff */
[----:B------:R-:W-:Y:S05]  /*a680*/  BRA `(.L_x_137) ;  /* 0xffffffe400407947 */ /* 0x000fea000383ffff */
        .weak           $__internal_0_$__cuda_sm10x_tcgen05_guardrail_trap_col_being_dealloced_not_returned_by_alloc
        .type           $__internal_0_$__cuda_sm10x_tcgen05_guardrail_trap_col_being_dealloced_not_returned_by_alloc,@function
        .size           $__internal_0_$__cuda_sm10x_tcgen05_guardrail_trap_col_being_dealloced_not_returned_by_alloc,($__internal_1_$__cuda_sm10x_tcgen05_guardrail_trap_phase_invalid_during_alloc - $__internal_0_$__cuda_sm10x_tcgen05_guardrail_trap_col_being_dealloced_not_returned_by_alloc)
$__internal_0_$__cuda_sm10x_tcgen05_guardrail_trap_col_being_dealloced_not_returned_by_alloc:
[----:B------:R-:W-:Y:S05]  /*a690*/  BPT.TRAP 0x1 ;  /* 0x000000040000795c */ /* 0x000fea0000300000 */
[----:B------:R-:W-:-:S04]  /*a6a0*/  HFMA2 R3, -RZ, RZ, 0, 0 ;  /* 0x00000000ff037431 */ /* 0x000fc800000001ff */
[----:B------:R-:W-:Y:S05]  /*a6b0*/  RET.REL.NODEC R2 `(_ZN7cutlass13device_kernelINS_4gemm6kernel13GemmUniversalIN4cute5tupleIJiiiiEEENS1_10collective13CollectiveMmaINS1_35MainloopSm100TmaUmmaWarpSpecializedILi3ELi2ELi4ENS5_IJNS4_1CILi2EEENSA_ILi1EEESC_EEEEENS5_IJNSA_ILi128EEENSA_ILi256EEESF_EEENS_6half_tENS5_IJlSC_lEEESI_SJ_NS4_8TiledMMAINS4_8MMA_AtomIJNS4_26SM100_MMA_F16BF16_2x1SM_SSISI_SI_fLi128ELi256ELNS4_4UMMA5MajorE0ELSO_0ELNSN_7ScaleInE0ELSP_0EEEEEENS4_6LayoutINS5_IJSC_SC_SC_EEENS5_IJNSA_ILi0EEESU_SU_EEEEENS5_IJNS4_10UnderscoreESX_SX_EEEEENS4_18SM100_TMA_2SM_LOADENS4_14ComposedLayoutINS4_7SwizzleILi3ELi4ELi3EEENS4_18smem_ptr_flag_bitsILi16EEENSS_INS5_IJNSA_ILi8EEENSA_ILi64EEEEEENS5_IJS17_SC_EEEEEEEvNS4_8identityES10_S1B_vS1C_EENS_8epilogue10collective18CollectiveEpilogueINS1E_23Sm100TmaWarpSpecializedILi4ELi2ELi32ELb1ELb0EEEJNS5_IJS17_SG_SF_EEENS5_IJNSS_IS17_SC_EENSS_INS5_IJNSA_ILi32EEESB_EEENS5_IJSC_SF_EEEEEEEESI_SJ_SI_SJ_NS1E_6fusion15FusionCallbacksIS1I_NS1Q_17LinearCombinationISI_fSI_fLNS_15FloatRoundStyleE2EEES1J_S1P_JEEENS4_5SM1004TMEM4LOAD26SM100_TMEM_LOAD_32dp32b32xENS4_13SM90_TMA_LOADENS11_INS12_ILi2ELi4ELi3EEES15_NSS_INS5_IJS16_S1L_EEENS5_IJS1L_SC_EEEEEEENS4_39AutoVectorizingCopyWithAssumedAlignmentILi128EEENS4_14SM90_TMA_STOREES25_S27_S27_EEEvvEEEEvNT_6ParamsE) ;  /* 0xffffff5802507950 */ /* 0x000fea0003c3ffff */
        .weak           $__internal_1_$__cuda_sm10x_tcgen05_guardrail_trap_phase_invalid_during_alloc
        .type           $__internal_1_$__cuda_sm10x_tcgen05_guardrail_trap_phase_invalid_during_alloc,@function
        .size           $__internal_1_$__cuda_sm10x_tcgen05_guardrail_trap_phase_invalid_during_alloc,($__internal_2_$__cuda_sm10x_tcgen05_guardrail_trap_unallocated_columns_being_dealloced - $__internal_1_$__cuda_sm10x_tcgen05_guardrail_trap_phase_invalid_during_alloc)
$__internal_1_$__cuda_sm10x_tcgen05_guardrail_trap_phase_invalid_during_alloc:
[----:B------:R-:W-:Y:S05]  /*a6c0*/  BPT.TRAP 0x1 ;  /* 0x000000040000795c */ /* 0x000fea0000300000 */
[----:B------:R-:W-:-:S04]  /*a6d0*/  MOV R3, 0x0 ;  /* 0x0000000000037802 */ /* 0x000fc80000000f00 */
[----:B------:R-:W-:Y:S05]  /*a6e0*/  RET.REL.NODEC R2 `(_ZN7cutlass13device_kernelINS_4gemm6kernel13GemmUniversalIN4cute5tupleIJiiiiEEENS1_10collective13CollectiveMmaINS1_35MainloopSm100TmaUmmaWarpSpecializedILi3ELi2ELi4ENS5_IJNS4_1CILi2EEENSA_ILi1EEESC_EEEEENS5_IJNSA_ILi128EEENSA_ILi256EEESF_EEENS_6half_tENS5_IJlSC_lEEESI_SJ_NS4_8TiledMMAINS4_8MMA_AtomIJNS4_26SM100_MMA_F16BF16_2x1SM_SSISI_SI_fLi128ELi256ELNS4_4UMMA5MajorE0ELSO_0ELNSN_7ScaleInE0ELSP_0EEEEEENS4_6LayoutINS5_IJSC_SC_SC_EEENS5_IJNSA_ILi0EEESU_SU_EEEEENS5_IJNS4_10UnderscoreESX_SX_EEEEENS4_18SM100_TMA_2SM_LOADENS4_14ComposedLayoutINS4_7SwizzleILi3ELi4ELi3EEENS4_18smem_ptr_flag_bitsILi16EEENSS_INS5_IJNSA_ILi8EEENSA_ILi64EEEEEENS5_IJS17_SC_EEEEEEEvNS4_8identityES10_S1B_vS1C_EENS_8epilogue10collective18CollectiveEpilogueINS1E_23Sm100TmaWarpSpecializedILi4ELi2ELi32ELb1ELb0EEEJNS5_IJS17_SG_SF_EEENS5_IJNSS_IS17_SC_EENSS_INS5_IJNSA_ILi32EEESB_EEENS5_IJSC_SF_EEEEEEEESI_SJ_SI_SJ_NS1E_6fusion15FusionCallbacksIS1I_NS1Q_17LinearCombinationISI_fSI_fLNS_15FloatRoundStyleE2EEES1J_S1P_JEEENS4_5SM1004TMEM4LOAD26SM100_TMEM_LOAD_32dp32b32xENS4_13SM90_TMA_LOADENS11_INS12_ILi2ELi4ELi3EEES15_NSS_INS5_IJS16_S1L_EEENS5_IJS1L_SC_EEEEEEENS4_39AutoVectorizingCopyWithAssumedAlignmentILi128EEENS4_14SM90_TMA_STOREES25_S27_S27_EEEvvEEEEvNT_6ParamsE) ;  /* 0xffffff5802447950 */ /* 0x000fea0003c3ffff */
        .weak           $__internal_2_$__cuda_sm10x_tcgen05_guardrail_trap_unallocated_columns_being_dealloced
        .type           $__internal_2_$__cuda_sm10x_tcgen05_guardrail_trap_unallocated_columns_being_dealloced,@function
        .size           $__internal_2_$__cuda_sm10x_tcgen05_guardrail_trap_unallocated_columns_being_dealloced,(.L_x_194 - $__internal_2_$__cuda_sm10x_tcgen05_guardrail_trap_unallocated_columns_being_dealloced)
$__internal_2_$__cuda_sm10x_tcgen05_guardrail_trap_unallocated_columns_being_dealloced:
[----:B------:R-:W-:Y:S05]  /*a6f0*/  BPT.TRAP 0x1 ;  /* 0x000000040000795c */ /* 0x000fea0000300000 */
[----:B------:R-:W-:-:S04]  /*a700*/  HFMA2 R3, -RZ, RZ, 0, 0 ;  /* 0x00000000ff037431 */ /* 0x000fc800000001ff */
[----:B------:R-:W-:Y:S05]  /*a710*/  RET.REL.NODEC R2 `(_ZN7cutlass13device_kernelINS_4gemm6kernel13GemmUniversalIN4cute5tupleIJiiiiEEENS1_10collective13CollectiveMmaINS1_35MainloopSm100TmaUmmaWarpSpecializedILi3ELi2ELi4ENS5_IJNS4_1CILi2EEENSA_ILi1EEESC_EEEEENS5_IJNSA_ILi128EEENSA_ILi256EEESF_EEENS_6half_tENS5_IJlSC_lEEESI_SJ_NS4_8TiledMMAINS4_8MMA_AtomIJNS4_26SM100_MMA_F16BF16_2x1SM_SSISI_SI_fLi128ELi256ELNS4_4UMMA5MajorE0ELSO_0ELNSN_7ScaleInE0ELSP_0EEEEEENS4_6LayoutINS5_IJSC_SC_SC_EEENS5_IJNSA_ILi0EEESU_SU_EEEEENS5_IJNS4_10UnderscoreESX_SX_EEEEENS4_18SM100_TMA_2SM_LOADENS4_14ComposedLayoutINS4_7SwizzleILi3ELi4ELi3EEENS4_18smem_ptr_flag_bitsILi16EEENSS_INS5_IJNSA_ILi8EEENSA_ILi64EEEEEENS5_IJS17_SC_EEEEEEEvNS4_8identityES10_S1B_vS1C_EENS_8epilogue10collective18CollectiveEpilogueINS1E_23Sm100TmaWarpSpecializedILi4ELi2ELi32ELb1ELb0EEEJNS5_IJS17_SG_SF_EEENS5_IJNSS_IS17_SC_EENSS_INS5_IJNSA_ILi32EEESB_EEENS5_IJSC_SF_EEEEEEEESI_SJ_SI_SJ_NS1E_6fusion15FusionCallbacksIS1I_NS1Q_17LinearCombinationISI_fSI_fLNS_15FloatRoundStyleE2EEES1J_S1P_JEEENS4_5SM1004TMEM4LOAD26SM100_TMEM_LOAD_32dp32b32xENS4_13SM90_TMA_LOADENS11_INS12_ILi2ELi4ELi3EEES15_NSS_INS5_IJS16_S1L_EEENS5_IJS1L_SC_EEEEEEENS4_39AutoVectorizingCopyWithAssumedAlignmentILi128EEENS4_14SM90_TMA_STOREES25_S27_S27_EEEvvEEEEvNT_6ParamsE) ;  /* 0xffffff5802387950 */ /* 0x000fea0003c3ffff */
.L_x_193:
[----:B------:R-:W-:-:S00]  /*a720*/  BRA `(.L_x_193) ;  /* 0xfffffffc00fc7947 */ /* 0x000fc0000383ffff */
[----:B------:R-:W-:-:S00]  /*a730*/  NOP ;  /* 0x0000000000007918 */ /* 0x000fc00000000000 */
        /* <DEDUP_REMOVED lines=12> */
.L_x_194:


//--------------------- .nv.global.init           --------------------------
	.section	.nv.global.init,"aw",@progbits
.nv.global.init:
	.type		$str$27,@object
	.size		$str$27,($str$28 - $str$27)
$str$27:
        /*0000*/ 	.byte	0x28, 0x61, 0x64, 0x64, 0x72, 0x65, 0x73, 0x73, 0x20, 0x26, 0x20, 0x6d, 0x61, 0x73, 0x6b, 0x29
        /*0010*/ 	.byte	0x20, 0x3d, 0x3d, 0x20, 0x30, 0x00
	.type		$str$28,@object
	.size		$str$28,($str$26 - $str$28)
$str$28:
        /*0016*/ 	.byte	0x2f, 0x74, 0x6d, 0x70, 0x2f, 0x63, 0x75, 0x74, 0x6c, 0x61, 0x73, 0x73, 0x5f, 0x73, 0x77, 0x65
        /*0026*/ 	.byte	0x65, 0x70, 0x5f, 0x73, 0x72, 0x63, 0x2f, 0x69, 0x6e, 0x63, 0x6c, 0x75, 0x64, 0x65, 0x2f, 0x63
        /*0036*/ 	.byte	0x75, 0x74, 0x65, 0x2f, 0x70, 0x6f, 0x69, 0x6e, 0x74, 0x65, 0x72, 0x5f, 0x66, 0x6c, 0x61, 0x67
        /*0046*/ 	.byte	0x67, 0x65, 0x64, 0x2e, 0x68, 0x70, 0x70, 0x00
	.type		$str$26,@object
	.size		$str$26,($str$25 - $str$26)
$str$26:
        /*004e*/ 	.byte	0x2f, 0x74, 0x6d, 0x70, 0x2f, 0x63, 0x75, 0x74, 0x6c, 0x61, 0x73, 0x73, 0x5f, 0x73, 0x77, 0x65
        /*005e*/ 	.byte	0x65, 0x70, 0x5f, 0x73, 0x72, 0x63, 0x2f, 0x69, 0x6e, 0x63, 0x6c, 0x75, 0x64, 0x65, 0x2f, 0x63
        /*006e*/ 	.byte	0x75, 0x74, 0x65, 0x2f, 0x61, 0x74, 0x6f, 0x6d, 0x2f, 0x63, 0x6f, 0x70, 0x79, 0x5f, 0x74, 0x72
        /*007e*/ 	.byte	0x61, 0x69, 0x74, 0x73, 0x5f, 0x73, 0x6d, 0x31, 0x30, 0x30, 0x2e, 0x68, 0x70, 0x70, 0x00
	.type		$str$25,@object
	.size		$str$25,(__unnamed_1 - $str$25)
$str$25:
        /*008d*/ 	.byte	0x28, 0x28, 0x75, 0x69, 0x6e, 0x74, 0x33, 0x32, 0x5f, 0x74, 0x28, 0x74, 0x68, 0x72, 0x65, 0x61
        /*009d*/ 	.byte	0x64, 0x49, 0x64, 0x78, 0x2e, 0x78, 0x29, 0x20, 0x2f, 0x20, 0x33, 0x32, 0x29, 0x20, 0x25, 0x20
        /*00ad*/ 	.byte	0x34, 0x29, 0x20, 0x3d, 0x3d, 0x20, 0x28, 0x28, 0x28, 0x74, 0x6d, 0x65, 0x6d, 0x5f, 0x61, 0x64
        /*00bd*/ 	.byte	0x64, 0x72, 0x20, 0x3e, 0x3e, 0x20, 0x31, 0x36, 0x29, 0x20, 0x2f, 0x20, 0x33, 0x32, 0x29, 0x20
        /*00cd*/ 	.byte	0x25, 0x20, 0x34, 0x29, 0x00
	.type		__unnamed_1,@object
	.size		__unnamed_1,(__unnamed_2 - __unnamed_1)
__unnamed_1:
        /*00d2*/ 	.byte	0x61, 0x75, 0x74, 0x6f, 0x20, 0x63, 0x75, 0x74, 0x65, 0x3a, 0x3a, 0x61, 0x73, 0x5f, 0x70, 0x6f
        /* <DEDUP_REMOVED lines=24> */
        /*0262*/ 	.byte	0x39, 0x36, 0x3e, 0x3e, 0x3e, 0x3e, 0x5d, 0x00
	.type		__unnamed_2,@object
	.size		__unnamed_2,(.L_2 - __unnamed_2)
__unnamed_2:
        /* <DEDUP_REMOVED lines=42> */
        /*050a*/ 	.byte	0x3e, 0x3e, 0x5d, 0x00
.L_2:


//--------------------- .nv.shared._ZN7cutlass13device_kernelINS_4gemm6kernel13GemmUniversalIN4cute5tupleIJiiiiEEENS1_10collective13CollectiveMmaINS1_35MainloopSm100TmaUmmaWarpSpecializedILi3ELi2ELi4ENS5_IJNS4_1CILi2EEENSA_ILi1EEESC_EEEEENS5_IJNSA_ILi128EEENSA_ILi256EEESF_EEENS_6half_tENS5_IJlSC_lEEESI_SJ_NS4_8TiledMMAINS4_8MMA_AtomIJNS4_26SM100_MMA_F16BF16_2x1SM_SSISI_SI_fLi128ELi256ELNS4_4UMMA5MajorE0ELSO_0ELNSN_7ScaleInE0ELSP_0EEEEEENS4_6LayoutINS5_IJSC_SC_SC_EEENS5_IJNSA_ILi0EEESU_SU_EEEEENS5_IJNS4_10UnderscoreESX_SX_EEEEENS4_18SM100_TMA_2SM_LOADENS4_14ComposedLayoutINS4_7SwizzleILi3ELi4ELi3EEENS4_18smem_ptr_flag_bitsILi16EEENSS_INS5_IJNSA_ILi8EEENSA_ILi64EEEEEENS5_IJS17_SC_EEEEEEEvNS4_8identityES10_S1B_vS1C_EENS_8epilogue10collective18CollectiveEpilogueINS1E_23Sm100TmaWarpSpecializedILi4ELi2ELi32ELb1ELb0EEEJNS5_IJS17_SG_SF_EEENS5_IJNSS_IS17_SC_EENSS_INS5_IJNSA_ILi32EEESB_EEENS5_IJSC_SF_EEEEEEEESI_SJ_SI_SJ_NS1E_6fusion15FusionCallbacksIS1I_NS1Q_17LinearCombinationISI_fSI_fLNS_15FloatRoundStyleE2EEES1J_S1P_JEEENS4_5SM1004TMEM4LOAD26SM100_TMEM_LOAD_32dp32b32xENS4_13SM90_TMA_LOADENS11_INS12_ILi2ELi4ELi3EEES15_NSS_INS5_IJS16_S1L_EEENS5_IJS1L_SC_EEEEEEENS4_39AutoVectorizingCopyWithAssumedAlignmentILi128EEENS4_14SM90_TMA_STOREES25_S27_S27_EEEvvEEEEvNT_6ParamsE --------------------------
	.section	.nv.shared._ZN7cutlass13device_kernelINS_4gemm6kernel13GemmUniversalIN4cute5tupleIJiiiiEEENS1_10collective13CollectiveMmaINS1_35MainloopSm100TmaUmmaWarpSpecializedILi3ELi2ELi4ENS5_IJNS4_1CILi2EEENSA_ILi1EEESC_EEEEENS5_IJNSA_ILi128EEENSA_ILi256EEESF_EEENS_6half_tENS5_IJlSC_lEEESI_SJ_NS4_8TiledMMAINS4_8MMA_AtomIJNS4_26SM100_MMA_F16BF16_2x1SM_SSISI_SI_fLi128ELi256ELNS4_4UMMA5MajorE0ELSO_0ELNSN_7ScaleInE0ELSP_0EEEEEENS4_6LayoutINS5_IJSC_SC_SC_EEENS5_IJNSA_ILi0EEESU_SU_EEEEENS5_IJNS4_10UnderscoreESX_SX_EEEEENS4_18SM100_TMA_2SM_LOADENS4_14ComposedLayoutINS4_7SwizzleILi3ELi4ELi3EEENS4_18smem_ptr_flag_bitsILi16EEENSS_INS5_IJNSA_ILi8EEENSA_ILi64EEEEEENS5_IJS17_SC_EEEEEEEvNS4_8identityES10_S1B_vS1C_EENS_8epilogue10collective18CollectiveEpilogueINS1E_23Sm100TmaWarpSpecializedILi4ELi2ELi32ELb1ELb0EEEJNS5_IJS17_SG_SF_EEENS5_IJNSS_IS17_SC_EENSS_INS5_IJNSA_ILi32EEESB_EEENS5_IJSC_SF_EEEEEEEESI_SJ_SI_SJ_NS1E_6fusion15FusionCallbacksIS1I_NS1Q_17LinearCombinationISI_fSI_fLNS_15FloatRoundStyleE2EEES1J_S1P_JEEENS4_5SM1004TMEM4LOAD26SM100_TMEM_LOAD_32dp32b32xENS4_13SM90_TMA_LOADENS11_INS12_ILi2ELi4ELi3EEES15_NSS_INS5_IJS16_S1L_EEENS5_IJS1L_SC_EEEEEEENS4_39AutoVectorizingCopyWithAssumedAlignmentILi128EEENS4_14SM90_TMA_STOREES25_S27_S27_EEEvvEEEEvNT_6ParamsE,"aw",@nobits
	.sectionflags	@""
	.align	16
	.zero		1024


//--------------------- .nv.shared.reserved.0     --------------------------
	.section	.nv.shared.reserved.0,"aw",@nobits
	.weak		__nv_reservedSMEM_offset_0_alias
	.size		__nv_reservedSMEM_offset_0_alias, 0, 64
	.other		__nv_reservedSMEM_offset_0_alias,@"STO_CUDA_RESERVED_SHARED STV_DEFAULT"
__nv_reservedSMEM_offset_0_alias:
	.zero		0
.nv.shared.reserved.0:
	.zero		64
	.weak		__nv_reservedSMEM_tcgen05_partition
	.type		__nv_reservedSMEM_tcgen05_partition,@object
	.size		__nv_reservedSMEM_tcgen05_partition,(.L_0 - __nv_reservedSMEM_tcgen05_partition)
__nv_reservedSMEM_tcgen05_partition:
	.zero		32
.L_0:


//--------------------- .nv.global                --------------------------
	.section	.nv.global,"aw",@nobits
.nv.global:
	.type		_ZN39_INTERNAL_4ac92252_4_k_cu_f490bfaa_68614cute1_E,@object
	.size		_ZN39_INTERNAL_4ac92252_4_k_cu_f490bfaa_68614cute1_E,(_ZN39_INTERNAL_4ac92252_4_k_cu_f490bfaa_68614cuda3std3__45__cpo6cbeginE - _ZN39_INTERNAL_4ac92252_4_k_cu_f490bfaa_68614cute1_E)
_ZN39_INTERNAL_4ac92252_4_k_cu_f490bfaa_68614cute1_E:
	.zero		1
	.type		_ZN39_INTERNAL_4ac92252_4_k_cu_f490bfaa_68614cuda3std3__45__cpo6cbeginE,@object
	.size		_ZN39_INTERNAL_4ac92252_4_k_cu_f490bfaa_68614cuda3std3__45__cpo6cbeginE,(_ZN39_INTERNAL_4ac92252_4_k_cu_f490bfaa_68614cuda3std3__48in_placeE - _ZN39_INTERNAL_4ac92252_4_k_cu_f490bfaa_68614cuda3std3__45__cpo6cbeginE)
_ZN39_INTERNAL_4ac92252_4_k_cu_f490bfaa_68614cuda3std3__45__cpo6cbeginE:
	.zero		1
	.type		_ZN39_INTERNAL_4ac92252_4_k_cu_f490bfaa_68614cuda3std3__48in_placeE,@object
	.size		_ZN39_INTERNAL_4ac92252_4_k_cu_f490bfaa_68614cuda3std3__48in_placeE,(_ZN39_INTERNAL_4ac92252_4_k_cu_f490bfaa_68614cuda3std6ranges3__45__cpo9iter_moveE - _ZN39_INTERNAL_4ac92252_4_k_cu_f490bfaa_68614cuda3std3__48in_placeE)
_ZN39_INTERNAL_4ac92252_4_k_cu_f490bfaa_68614cuda3std3__48in_placeE:
	.zero		1
	.type		_ZN39_INTERNAL_4ac92252_4_k_cu_f490bfaa_68614cuda3std6ranges3__45__cpo9iter_moveE,@object
	.size		_ZN39_INTERNAL_4ac92252_4_k_cu_f490bfaa_68614cuda3std6ranges3__45__cpo9iter_moveE,(_ZN39_INTERNAL_4ac92252_4_k_cu_f490bfaa_68614cuda3std3__45__cpo5beginE - _ZN39_INTERNAL_4ac92252_4_k_cu_f490bfaa_68614cuda3std6ranges3__45__cpo9iter_moveE)
_ZN39_INTERNAL_4ac92252_4_k_cu_f490bfaa_68614cuda3std6ranges3__45__cpo9iter_moveE:
	.zero		1
	.type		_ZN39_INTERNAL_4ac92252_4_k_cu_f490bfaa_68614cuda3std3__45__cpo5beginE,@object
	.size		_ZN39_INTERNAL_4ac92252_4_k_cu_f490bfaa_68614cuda3std3__45__cpo5beginE,(_ZN39_INTERNAL_4ac92252_4_k_cu_f490bfaa_68614cuda3std3__441_GLOBAL__N__4ac92252_4_k_cu_f490bfaa_68616ignoreE - _ZN39_INTERNAL_4ac92252_4_k_cu_f490bfaa_68614cuda3std3__45__cpo5beginE)
_ZN39_INTERNAL_4ac92252_4_k_cu_f490bfaa_68614cuda3std3__45__cpo5beginE:
	.zero		1
	.type		_ZN39_INTERNAL_4ac92252_4_k_cu_f490bfaa_68614cuda3std3__441_GLOBAL__N__4ac92252_4_k_cu_f490bfaa_68616ignoreE,@object
	.size		_ZN39_INTERNAL_4ac92252_4_k_cu_f490bfaa_68614cuda3std3__441_GLOBAL__N__4ac92252_4_k_cu_f490bfaa_68616ignoreE,(_ZN39_INTERNAL_4ac92252_4_k_cu_f490bfaa_68614cute7productE - _ZN39_INTERNAL_4ac92252_4_k_cu_f490bfaa_68614cuda3std3__441_GLOBAL__N__4ac92252_4_k_cu_f490bfaa_68616ignoreE)
_ZN39_INTERNAL_4ac92252_4_k_cu_f490bfaa_68614cuda3std3__441_GLOBAL__N__4ac92252_4_k_cu_f490bfaa_68616ignoreE:
	.zero		1
	.type		_ZN39_INTERNAL_4ac92252_4_k_cu_f490bfaa_68614cute7productE,@object
	.size		_ZN39_INTERNAL_4ac92252_4_k_cu_f490bfaa_68614cute7productE,(_ZN39_INTERNAL_4ac92252_4_k_cu_f490bfaa_68614cuda3std3__45__cpo3endE - _ZN39_INTERNAL_4ac92252_4_k_cu_f490bfaa_68614cute7productE)
_ZN39_INTERNAL_4ac92252_4_k_cu_f490bfaa_68614cute7productE:
	.zero		1
	.type		_ZN39_INTERNAL_4ac92252_4_k_cu_f490bfaa_68614cuda3std3__45__cpo3endE,@object
	.size		_ZN39_INTERNAL_4ac92252_4_k_cu_f490bfaa_68614cuda3std3__45__cpo3endE,(_ZN39_INTERNAL_4ac92252_4_k_cu_f490bfaa_68614cuda3std3__419piecewise_constructE - _ZN39_INTERNAL_4ac92252_4_k_cu_f490bfaa_68614cuda3std3__45__cpo3endE)
_ZN39_INTERNAL_4ac92252_4_k_cu_f490bfaa_68614cuda3std3__45__cpo3endE:
	.zero		1
	.type		_ZN39_INTERNAL_4ac92252_4_k_cu_f490bfaa_68614cuda3std3__419piecewise_constructE,@object
	.size		_ZN39_INTERNAL_4ac92252_4_k_cu_f490bfaa_68614cuda3std3__419piecewise_constructE,(_ZN39_INTERNAL_4ac92252_4_k_cu_f490bfaa_68614cuda3std3__45__cpo4cendE - _ZN39_INTERNAL_4ac92252_4_k_cu_f490bfaa_68614cuda3std3__419piecewise_constructE)
_ZN39_INTERNAL_4ac92252_4_k_cu_f490bfaa_68614cuda3std3__419piecewise_constructE:
	.zero		1
	.type		_ZN39_INTERNAL_4ac92252_4_k_cu_f490bfaa_68614cuda3std3__45__cpo4cendE,@object
	.size		_ZN39_INTERNAL_4ac92252_4_k_cu_f490bfaa_68614cuda3std3__45__cpo4cendE,(_ZN39_INTERNAL_4ac92252_4_k_cu_f490bfaa_68614cuda3std6ranges3__45__cpo4swapE - _ZN39_INTERNAL_4ac92252_4_k_cu_f490bfaa_68614cuda3std3__45__cpo4cendE)
_ZN39_INTERNAL_4ac92252_4_k_cu_f490bfaa_68614cuda3std3__45__cpo4cendE:
	.zero		1
	.type		_ZN39_INTERNAL_4ac92252_4_k_cu_f490bfaa_68614cuda3std6ranges3__45__cpo4swapE,@object
	.size		_ZN39_INTERNAL_4ac92252_4_k_cu_f490bfaa_68614cuda3std6ranges3__45__cpo4swapE,(.L_10 - _ZN39_INTERNAL_4ac92252_4_k_cu_f490bfaa_68614cuda3std6ranges3__45__cpo4swapE)
_ZN39_INTERNAL_4ac92252_4_k_cu_f490bfaa_68614cuda3std6ranges3__45__cpo4swapE:
	.zero		1
.L_10:


//--------------------- .nv.constant0._ZN7cutlass13device_kernelINS_4gemm6kernel13GemmUniversalIN4cute5tupleIJiiiiEEENS1_10collective13CollectiveMmaINS1_35MainloopSm100TmaUmmaWarpSpecializedILi3ELi2ELi4ENS5_IJNS4_1CILi2EEENSA_ILi1EEESC_EEEEENS5_IJNSA_ILi128EEENSA_ILi256EEESF_EEENS_6half_tENS5_IJlSC_lEEESI_SJ_NS4_8TiledMMAINS4_8MMA_AtomIJNS4_26SM100_MMA_F16BF16_2x1SM_SSISI_SI_fLi128ELi256ELNS4_4UMMA5MajorE0ELSO_0ELNSN_7ScaleInE0ELSP_0EEEEEENS4_6LayoutINS5_IJSC_SC_SC_EEENS5_IJNSA_ILi0EEESU_SU_EEEEENS5_IJNS4_10UnderscoreESX_SX_EEEEENS4_18SM100_TMA_2SM_LOADENS4_14ComposedLayoutINS4_7SwizzleILi3ELi4ELi3EEENS4_18smem_ptr_flag_bitsILi16EEENSS_INS5_IJNSA_ILi8EEENSA_ILi64EEEEEENS5_IJS17_SC_EEEEEEEvNS4_8identityES10_S1B_vS1C_EENS_8epilogue10collective18CollectiveEpilogueINS1E_23Sm100TmaWarpSpecializedILi4ELi2ELi32ELb1ELb0EEEJNS5_IJS17_SG_SF_EEENS5_IJNSS_IS17_SC_EENSS_INS5_IJNSA_ILi32EEESB_EEENS5_IJSC_SF_EEEEEEEESI_SJ_SI_SJ_NS1E_6fusion15FusionCallbacksIS1I_NS1Q_17LinearCombinationISI_fSI_fLNS_15FloatRoundStyleE2EEES1J_S1P_JEEENS4_5SM1004TMEM4LOAD26SM100_TMEM_LOAD_32dp32b32xENS4_13SM90_TMA_LOADENS11_INS12_ILi2ELi4ELi3EEES15_NSS_INS5_IJS16_S1L_EEENS5_IJS1L_SC_EEEEEEENS4_39AutoVectorizingCopyWithAssumedAlignmentILi128EEENS4_14SM90_TMA_STOREES25_S27_S27_EEEvvEEEEvNT_6ParamsE --------------------------
	.section	.nv.constant0._ZN7cutlass13device_kernelINS_4gemm6kernel13GemmUniversalIN4cute5tupleIJiiiiEEENS1_10collective13CollectiveMmaINS1_35MainloopSm100TmaUmmaWarpSpecializedILi3ELi2ELi4ENS5_IJNS4_1CILi2EEENSA_ILi1EEESC_EEEEENS5_IJNSA_ILi128EEENSA_ILi256EEESF_EEENS_6half_tENS5_IJlSC_lEEESI_SJ_NS4_8TiledMMAINS4_8MMA_AtomIJNS4_26SM100_MMA_F16BF16_2x1SM_SSISI_SI_fLi128ELi256ELNS4_4UMMA5MajorE0ELSO_0ELNSN_7ScaleInE0ELSP_0EEEEEENS4_6LayoutINS5_IJSC_SC_SC_EEENS5_IJNSA_ILi0EEESU_SU_EEEEENS5_IJNS4_10UnderscoreESX_SX_EEEEENS4_18SM100_TMA_2SM_LOADENS4_14ComposedLayoutINS4_7SwizzleILi3ELi4ELi3EEENS4_18smem_ptr_flag_bitsILi16EEENSS_INS5_IJNSA_ILi8EEENSA_ILi64EEEEEENS5_IJS17_SC_EEEEEEEvNS4_8identityES10_S1B_vS1C_EENS_8epilogue10collective18CollectiveEpilogueINS1E_23Sm100TmaWarpSpecializedILi4ELi2ELi32ELb1ELb0EEEJNS5_IJS17_SG_SF_EEENS5_IJNSS_IS17_SC_EENSS_INS5_IJNSA_ILi32EEESB_EEENS5_IJSC_SF_EEEEEEEESI_SJ_SI_SJ_NS1E_6fusion15FusionCallbacksIS1I_NS1Q_17LinearCombinationISI_fSI_fLNS_15FloatRoundStyleE2EEES1J_S1P_JEEENS4_5SM1004TMEM4LOAD26SM100_TMEM_LOAD_32dp32b32xENS4_13SM90_TMA_LOADENS11_INS12_ILi2ELi4ELi3EEES15_NSS_INS5_IJS16_S1L_EEENS5_IJS1L_SC_EEEEEEENS4_39AutoVectorizingCopyWithAssumedAlignmentILi128EEENS4_14SM90_TMA_STOREES25_S27_S27_EEEvvEEEEvNT_6ParamsE,"a",@progbits
	.sectionflags	@""
	.align	4
.nv.constant0._ZN7cutlass13device_kernelINS_4gemm6kernel13GemmUniversalIN4cute5tupleIJiiiiEEENS1_10collective13CollectiveMmaINS1_35MainloopSm100TmaUmmaWarpSpecializedILi3ELi2ELi4ENS5_IJNS4_1CILi2EEENSA_ILi1EEESC_EEEEENS5_IJNSA_ILi128EEENSA_ILi256EEESF_EEENS_6half_tENS5_IJlSC_lEEESI_SJ_NS4_8TiledMMAINS4_8MMA_AtomIJNS4_26SM100_MMA_F16BF16_2x1SM_SSISI_SI_fLi128ELi256ELNS4_4UMMA5MajorE0ELSO_0ELNSN_7ScaleInE0ELSP_0EEEEEENS4_6LayoutINS5_IJSC_SC_SC_EEENS5_IJNSA_ILi0EEESU_SU_EEEEENS5_IJNS4_10UnderscoreESX_SX_EEEEENS4_18SM100_TMA_2SM_LOADENS4_14ComposedLayoutINS4_7SwizzleILi3ELi4ELi3EEENS4_18smem_ptr_flag_bitsILi16EEENSS_INS5_IJNSA_ILi8EEENSA_ILi64EEEEEENS5_IJS17_SC_EEEEEEEvNS4_8identityES10_S1B_vS1C_EENS_8epilogue10collective18CollectiveEpilogueINS1E_23Sm100TmaWarpSpecializedILi4ELi2ELi32ELb1ELb0EEEJNS5_IJS17_SG_SF_EEENS5_IJNSS_IS17_SC_EENSS_INS5_IJNSA_ILi32EEESB_EEENS5_IJSC_SF_EEEEEEEESI_SJ_SI_SJ_NS1E_6fusion15FusionCallbacksIS1I_NS1Q_17LinearCombinationISI_fSI_fLNS_15FloatRoundStyleE2EEES1J_S1P_JEEENS4_5SM1004TMEM4LOAD26SM100_TMEM_LOAD_32dp32b32xENS4_13SM90_TMA_LOADENS11_INS12_ILi2ELi4ELi3EEES15_NSS_INS5_IJS16_S1L_EEENS5_IJS1L_SC_EEEEEEENS4_39AutoVectorizingCopyWithAssumedAlignmentILi128EEENS4_14SM90_TMA_STOREES25_S27_S27_EEEvvEEEEvNT_6ParamsE:
	.zero		2944


//--------------------- SYMBOLS --------------------------

	.type		.nv.reservedSmem.offset0,@object
	.size		.nv.reservedSmem.offset0,0x4
	.type		.nv.reservedSmem.cap,@object
	.size		.nv.reservedSmem.cap,0x4
	.type		__assertfail,@function
